	.headerflags	@"EF_CUDA_TEXMODE_UNIFIED EF_CUDA_64BIT_ADDRESS EF_CUDA_SM80 EF_CUDA_VIRTUAL_SM(EF_CUDA_SM80)"
	.elftype	@"ET_EXEC"


//--------------------- .nv.info                  --------------------------
	.section	.nv.info,"",@"SHT_CUDA_INFO"
	.align	4


	//----- nvinfo : EIATTR_REGCOUNT
	.align		4
        /*0000*/ 	.byte	0x04, 0x2f
        /*0002*/ 	.short	(.L_1 - .L_0)
	.align		4
.L_0:
        /*0004*/ 	.word	index@(candidate5)
        /*0008*/ 	.word	0x00000060


	//----- nvinfo : EIATTR_MAX_STACK_SIZE
	.align		4
.L_1:
        /*000c*/ 	.byte	0x04, 0x23
        /*000e*/ 	.short	(.L_3 - .L_2)
	.align		4
.L_2:
        /*0010*/ 	.word	index@(candidate5)
        /*0014*/ 	.word	0x00000000


	//----- nvinfo : EIATTR_MIN_STACK_SIZE
	.align		4
.L_3:
        /*0018*/ 	.byte	0x04, 0x12
        /*001a*/ 	.short	(.L_5 - .L_4)
	.align		4
.L_4:
        /*001c*/ 	.word	index@(candidate5)
        /*0020*/ 	.word	0x00000000


	//----- nvinfo : EIATTR_FRAME_SIZE
	.align		4
.L_5:
        /*0024*/ 	.byte	0x04, 0x11
        /*0026*/ 	.short	(.L_7 - .L_6)
	.align		4
.L_6:
        /*0028*/ 	.word	index@(candidate5)
        /*002c*/ 	.word	0x00000000
.L_7:


//--------------------- .nv.info.candidate5       --------------------------
	.section	.nv.info.candidate5,"",@"SHT_CUDA_INFO"
	.align	4


	//----- nvinfo : EIATTR_CUDA_API_VERSION
	.align		4
        /*0000*/ 	.byte	0x04, 0x37
        /*0002*/ 	.short	(.L_9 - .L_8)
.L_8:
        /*0004*/ 	.word	0x00000075


	//----- nvinfo : EIATTR_SW2861232_WAR
	.align		4
.L_9:
        /*0008*/ 	.byte	0x01, 0x35
	.zero		2


	//----- nvinfo : EIATTR_PARAM_CBANK
	.align		4
        /*000c*/ 	.byte	0x04, 0x0a
        /*000e*/ 	.short	(.L_11 - .L_10)
	.align		4
.L_10:
        /*0010*/ 	.word	index@(.nv.constant0.candidate5)
        /*0014*/ 	.short	0x0160
        /*0016*/ 	.short	0x0018


	//----- nvinfo : EIATTR_CBANK_PARAM_SIZE
	.align		4
.L_11:
        /*0018*/ 	.byte	0x03, 0x19
        /*001a*/ 	.short	0x0018


	//----- nvinfo : EIATTR_KPARAM_INFO
	.align		4
        /*001c*/ 	.byte	0x04, 0x17
        /*001e*/ 	.short	(.L_13 - .L_12)
.L_12:
        /*0020*/ 	.word	0x00000000
        /*0024*/ 	.short	0x0002
        /*0026*/ 	.short	0x0010
        /*0028*/ 	.byte	0x00, 0xf0, 0x21, 0x00


	//----- nvinfo : EIATTR_KPARAM_INFO
	.align		4
.L_13:
        /*002c*/ 	.byte	0x04, 0x17
        /*002e*/ 	.short	(.L_15 - .L_14)
.L_14:
        /*0030*/ 	.word	0x00000000
        /*0034*/ 	.short	0x0001
        /*0036*/ 	.short	0x0008
        /*0038*/ 	.byte	0x00, 0xf0, 0x21, 0x00


	//----- nvinfo : EIATTR_KPARAM_INFO
	.align		4
.L_15:
        /*003c*/ 	.byte	0x04, 0x17
        /*003e*/ 	.short	(.L_17 - .L_16)
.L_16:
        /*0040*/ 	.word	0x00000000
        /*0044*/ 	.short	0x0000
        /*0046*/ 	.short	0x0000
        /*0048*/ 	.byte	0x00, 0xf0, 0x21, 0x00


	//----- nvinfo : EIATTR_MAXREG_COUNT
	.align		4
.L_17:
        /*004c*/ 	.byte	0x03, 0x1b
        /*004e*/ 	.short	0x00ff


	//----- nvinfo : EIATTR_EXIT_INSTR_OFFSETS
	.align		4
        /*0050*/ 	.byte	0x04, 0x1c
        /*0052*/ 	.short	(.L_19 - .L_18)


	//   ....[0]....
.L_18:
        /*0054*/ 	.word	0x000065a0


	//----- nvinfo : EIATTR_MAX_THREADS
	.align		4
.L_19:
        /*0058*/ 	.byte	0x04, 0x05
        /*005a*/ 	.short	(.L_21 - .L_20)
.L_20:
        /*005c*/ 	.word	0x00000070
        /*0060*/ 	.word	0x00000001
        /*0064*/ 	.word	0x00000001
.L_21:


//--------------------- .nv.rel.action            --------------------------
	.section	.nv.rel.action,"",@"SHT_CUDA_RELOCINFO"
	.align	8
	.sectionentsize	8
        /*0000*/ 	.byte	0x4b, 0x00, 0x00, 0x00, 0x00, 0x00, 0x00, 0x00, 0x00, 0x02, 0x02, 0x08, 0x10, 0x0a, 0x2f, 0x22
        /* <DEDUP_REMOVED lines=13> */


//--------------------- .nv.constant0.candidate5  --------------------------
	.section	.nv.constant0.candidate5,"a",@progbits
	.align	4
.nv.constant0.candidate5:
	.zero		376


//--------------------- .text.candidate5          --------------------------
	.section	.text.candidate5,"ax",@progbits
	.sectionflags	@"SHF_BARRIERS=1"
	.sectioninfo	@"SHI_REGISTERS=96"
	.align	128
        .global         candidate5
        .type           candidate5,@function
        .size           candidate5,(.L_x_3 - candidate5)
        .other          candidate5,@"STO_CUDA_ENTRY STV_DEFAULT"
candidate5:
.text.candidate5:
[----:B------:R-:W-:-:S02]  /*0000*/  MOV R1, c[0x0][0x28] ;  /* 0x00000a0000017a02 */ /* 0x000fc40000000f00 */
[----:B------:R-:W0:Y:S01]  /*0010*/  S2R R9, SR_CTAID.X ;  /* 0x0000000000097919 */ /* 0x000e220000002500 */
[----:B------:R-:W-:Y:S01]  /*0020*/  HFMA2.MMA R8, -RZ, RZ, 0, 0 ;  /* 0x00000000ff087435 */ /* 0x000fe200000001ff */
[----:B------:R-:W-:Y:S01]  /*0030*/  MOV R2, RZ ;  /* 0x000000ff00027202 */ /* 0x000fe20000000f00 */
[----:B------:R-:W-:Y:S01]  /*0040*/  HFMA2.MMA R67, -RZ, RZ, 0, 0 ;  /* 0x00000000ff437435 */ /* 0x000fe200000001ff */
[----:B------:R-:W1:Y:S01]  /*0050*/  S2R R3, SR_TID.X ;  /* 0x0000000000037919 */ /* 0x000e620000002100 */
[----:B------:R-:W-:Y:S01]  /*0060*/  HFMA2.MMA R77, -RZ, RZ, 0, 0 ;  /* 0x00000000ff4d7435 */ /* 0x000fe200000001ff */
[----:B------:R-:W-:Y:S01]  /*0070*/  MOV R50, RZ ;  /* 0x000000ff00327202 */ /* 0x000fe20000000f00 */
        /* <DEDUP_REMOVED lines=10> */
[----:B------:R-:W-:Y:S01]  /*0120*/  ULDC.64 UR4, c[0x0][0x118] ;  /* 0x0000460000047ab9 */ /* 0x000fe20000000a00 */
[----:B------:R-:W-:Y:S01]  /*0130*/  MOV R35, RZ ;  /* 0x000000ff00237202 */ /* 0x000fe20000000f00 */
[----:B0-----:R-:W-:-:S04]  /*0140*/  IMAD.HI R8, R9, -0x6db6db6d, R8 ;  /* 0x9249249309087827 */ /* 0x001fc800078e0208 */
[C---:B-1----:R-:W-:Y:S01]  /*0150*/  IMAD.HI R68, R3.reuse, -0x6db6db6d, R2 ;  /* 0x9249249303447827 */ /* 0x042fe200078e0202 */
[----:B------:R-:W-:Y:S02]  /*0160*/  SHF.R.U32.HI R5, RZ, 0x1f, R8 ;  /* 0x0000001fff057819 */ /* 0x000fe40000011608 */
[--C-:B------:R-:W-:Y:S02]  /*0170*/  SHF.R.U32.HI R2, RZ, 0x6, R3.reuse ;  /* 0x00000006ff027819 */ /* 0x100fe40000011603 */
[----:B------:R-:W-:Y:S02]  /*0180*/  SHF.R.S32.HI R0, RZ, 0x1, R3 ;  /* 0x00000001ff007819 */ /* 0x000fe40000011403 */
[C---:B------:R-:W-:Y:S02]  /*0190*/  LOP3.LUT R69, R3.reuse, 0x1, RZ, 0xc0, !PT ;  /* 0x0000000103457812 */ /* 0x040fe400078ec0ff */
[----:B------:R-:W-:Y:S02]  /*01a0*/  LEA.HI.SX32 R8, R8, R5, 0x1e ;  /* 0x0000000508087211 */ /* 0x000fe400078ff2ff */
[----:B------:R-:W-:Y:S01]  /*01b0*/  LOP3.LUT R15, R3, 0x3f, RZ, 0xc0, !PT ;  /* 0x0000003f030f7812 */ /* 0x000fe200078ec0ff */
[----:B------:R-:W-:Y:S01]  /*01c0*/  IMAD R0, R0, 0xe, R69 ;  /* 0x0000000e00007824 */ /* 0x000fe200078e0245 */
[----:B------:R-:W-:Y:S01]  /*01d0*/  SHF.L.U32 R2, R2, 0xa, RZ ;  /* 0x0000000a02027819 */ /* 0x000fe200000006ff */
[----:B------:R-:W-:Y:S01]  /*01e0*/  IMAD R73, R8, -0x7, R9 ;  /* 0xfffffff908497824 */ /* 0x000fe200078e0209 */
[----:B------:R-:W-:-:S02]  /*01f0*/  SHF.R.U32.HI R5, RZ, 0x1f, R68 ;  /* 0x0000001fff057819 */ /* 0x000fc40000011644 */
[----:B------:R-:W-:Y:S02]  /*0200*/  LOP3.LUT R15, R2, 0xfffffc00, R15, 0xe2, !PT ;  /* 0xfffffc00020f7812 */ /* 0x000fe400078ee20f */
[C---:B------:R-:W-:Y:S02]  /*0210*/  IADD3 R2, R3.reuse, 0x10, RZ ;  /* 0x0000001003027810 */ /* 0x040fe40007ffe0ff */
[----:B------:R-:W-:Y:S02]  /*0220*/  SHF.L.U32 R6, R3, 0x4, RZ ;  /* 0x0000000403067819 */ /* 0x000fe400000006ff */
[----:B------:R-:W-:Y:S02]  /*0230*/  LEA.HI.SX32 R68, R68, R5, 0x1d ;  /* 0x0000000544447211 */ /* 0x000fe400078feaff */
[----:B------:R-:W-:Y:S02]  /*0240*/  LEA R73, R73, R0, 0x1 ;  /* 0x0000000049497211 */ /* 0x000fe400078e08ff */
[----:B------:R-:W-:-:S02]  /*0250*/  LOP3.LUT R5, R2, 0x3f, RZ, 0xc0, !PT ;  /* 0x0000003f02057812 */ /* 0x000fc400078ec0ff */
[C---:B------:R-:W-:Y:S02]  /*0260*/  IADD3 R0, R6.reuse, 0xd900, RZ ;  /* 0x0000d90006007810 */ /* 0x040fe40007ffe0ff */
[C---:B------:R-:W-:Y:S02]  /*0270*/  IADD3 R2, R6.reuse, 0xf500, RZ ;  /* 0x0000f50006027810 */ /* 0x040fe40007ffe0ff */
[C---:B------:R-:W-:Y:S02]  /*0280*/  IADD3 R7, R6.reuse, 0x1500, RZ ;  /* 0x0000150006077810 */ /* 0x040fe40007ffe0ff */
[C---:B------:R-:W-:Y:S02]  /*0290*/  IADD3 R9, R6.reuse, 0x3100, RZ ;  /* 0x0000310006097810 */ /* 0x040fe40007ffe0ff */
[C---:B------:R-:W-:Y:S02]  /*02a0*/  IADD3 R11, R6.reuse, 0x4d00, RZ ;  /* 0x00004d00060b7810 */ /* 0x040fe40007ffe0ff */
[----:B------:R-:W-:-:S02]  /*02b0*/  IADD3 R13, R6, 0x6900, RZ ;  /* 0x00006900060d7810 */ /* 0x000fc40007ffe0ff */
[C---:B------:R-:W-:Y:S02]  /*02c0*/  IADD3 R14, R6.reuse, 0x8500, RZ ;  /* 0x00008500060e7810 */ /* 0x040fe40007ffe0ff */
[C---:B------:R-:W-:Y:S02]  /*02d0*/  IADD3 R16, R6.reuse, 0xa100, RZ ;  /* 0x0000a10006107810 */ /* 0x040fe40007ffe0ff */
[----:B------:R-:W-:Y:S02]  /*02e0*/  IADD3 R17, R6, 0xbd00, RZ ;  /* 0x0000bd0006117810 */ /* 0x000fe40007ffe0ff */
[----:B------:R-:W-:Y:S02]  /*02f0*/  LOP3.LUT R0, R0, 0xfffffc00, RZ, 0xc0, !PT ;  /* 0xfffffc0000007812 */ /* 0x000fe400078ec0ff */
[----:B------:R-:W-:Y:S02]  /*0300*/  LOP3.LUT R2, R2, 0xfffffc00, RZ, 0xc0, !PT ;  /* 0xfffffc0002027812 */ /* 0x000fe400078ec0ff */
[----:B------:R-:W-:-:S02]  /*0310*/  PRMT R5, R8, 0x1054, R5 ;  /* 0x0000105408057816 */ /* 0x000fc40000000005 */
[----:B------:R-:W-:Y:S02]  /*0320*/  LOP3.LUT R10, R7, 0xfffffc00, RZ, 0xc0, !PT ;  /* 0xfffffc00070a7812 */ /* 0x000fe400078ec0ff */
[----:B------:R-:W-:Y:S02]  /*0330*/  LOP3.LUT R60, R9, 0xfffffc00, RZ, 0xc0, !PT ;  /* 0xfffffc00093c7812 */ /* 0x000fe400078ec0ff */
[----:B------:R-:W-:Y:S02]  /*0340*/  LOP3.LUT R12, R11, 0xfffffc00, RZ, 0xc0, !PT ;  /* 0xfffffc000b0c7812 */ /* 0x000fe400078ec0ff */
[----:B------:R-:W-:Y:S02]  /*0350*/  LOP3.LUT R54, R13, 0xfffffc00, RZ, 0xc0, !PT ;  /* 0xfffffc000d367812 */ /* 0x000fe400078ec0ff */
[----:B------:R-:W-:Y:S02]  /*0360*/  LOP3.LUT R14, R14, 0xfffffc00, RZ, 0xc0, !PT ;  /* 0xfffffc000e0e7812 */ /* 0x000fe400078ec0ff */
[----:B------:R-:W-:-:S02]  /*0370*/  LOP3.LUT R16, R16, 0xfffffc00, RZ, 0xc0, !PT ;  /* 0xfffffc0010107812 */ /* 0x000fc400078ec0ff */
[----:B------:R-:W-:Y:S02]  /*0380*/  LOP3.LUT R18, R17, 0xfffffc00, RZ, 0xc0, !PT ;  /* 0xfffffc0011127812 */ /* 0x000fe400078ec0ff */
[----:B------:R-:W-:Y:S02]  /*0390*/  IADD3 R4, R3, 0x30, RZ ;  /* 0x0000003003047810 */ /* 0x000fe40007ffe0ff */
[C---:B------:R-:W-:Y:S02]  /*03a0*/  IADD3 R71, R5.reuse, R0, RZ ;  /* 0x0000000005477210 */ /* 0x040fe40007ffe0ff */
[C---:B------:R-:W-:Y:S02]  /*03b0*/  IADD3 R72, R5.reuse, R2, RZ ;  /* 0x0000000205487210 */ /* 0x040fe40007ffe0ff */
[C---:B------:R-:W-:Y:S02]  /*03c0*/  IADD3 R63, R5.reuse, R10, RZ ;  /* 0x0000000a053f7210 */ /* 0x040fe40007ffe0ff */
[----:B------:R-:W-:-:S02]  /*03d0*/  IADD3 R60, R5, R60, RZ ;  /* 0x0000003c053c7210 */ /* 0x000fc40007ffe0ff */
[C---:B------:R-:W-:Y:S02]  /*03e0*/  IADD3 R57, R5.reuse, R12, RZ ;  /* 0x0000000c05397210 */ /* 0x040fe40007ffe0ff */
[C---:B------:R-:W-:Y:S02]  /*03f0*/  IADD3 R54, R5.reuse, R54, RZ ;  /* 0x0000003605367210 */ /* 0x040fe40007ffe0ff */
[C---:B------:R-:W-:Y:S02]  /*0400*/  IADD3 R11, R5.reuse, R14, RZ ;  /* 0x0000000e050b7210 */ /* 0x040fe40007ffe0ff */
[C---:B------:R-:W-:Y:S02]  /*0410*/  IADD3 R0, R5.reuse, R16, RZ ;  /* 0x0000001005007210 */ /* 0x040fe40007ffe0ff */
[----:B------:R-:W-:Y:S02]  /*0420*/  IADD3 R2, R5, R18, RZ ;  /* 0x0000001205027210 */ /* 0x000fe40007ffe0ff */
[----:B------:R-:W-:-:S02]  /*0430*/  LOP3.LUT R5, R4, 0x3f, RZ, 0xc0, !PT ;  /* 0x0000003f04057812 */ /* 0x000fc400078ec0ff */
[C---:B------:R-:W-:Y:S02]  /*0440*/  IADD3 R9, R6.reuse, 0x700, RZ ;  /* 0x0000070006097810 */ /* 0x040fe40007ffe0ff */
[C---:B------:R-:W-:Y:S02]  /*0450*/  IADD3 R12, R6.reuse, 0x2300, RZ ;  /* 0x00002300060c7810 */ /* 0x040fe40007ffe0ff */
[C---:B------:R-:W-:Y:S02]  /*0460*/  IADD3 R16, R6.reuse, 0x5b00, RZ ;  /* 0x00005b0006107810 */ /* 0x040fe40007ffe0ff */
[----:B------:R-:W-:Y:S02]  /*0470*/  IADD3 R19, R6, 0x9300, RZ ;  /* 0x0000930006137810 */ /* 0x000fe40007ffe0ff */
[----:B------:R-:W-:Y:S02]  /*0480*/  LOP3.LUT R10, R9, 0xfffffc00, RZ, 0xc0, !PT ;  /* 0xfffffc00090a7812 */ /* 0x000fe400078ec0ff */
[----:B------:R-:W-:-:S02]  /*0490*/  PRMT R5, R8, 0x1054, R5 ;  /* 0x0000105408057816 */ /* 0x000fc40000000005 */
[C---:B------:R-:W-:Y:S02]  /*04a0*/  IADD3 R13, R6.reuse, 0x3f00, RZ ;  /* 0x00003f00060d7810 */ /* 0x040fe40007ffe0ff */
[C---:B------:R-:W-:Y:S02]  /*04b0*/  IADD3 R17, R6.reuse, 0x7700, RZ ;  /* 0x0000770006117810 */ /* 0x040fe40007ffe0ff */
[C---:B------:R-:W-:Y:S02]  /*04c0*/  IADD3 R21, R6.reuse, 0xaf00, RZ ;  /* 0x0000af0006157810 */ /* 0x040fe40007ffe0ff */
[----:B------:R-:W-:Y:S02]  /*04d0*/  IADD3 R23, R6, 0xcb00, RZ ;  /* 0x0000cb0006177810 */ /* 0x000fe40007ffe0ff */
[----:B------:R-:W-:Y:S02]  /*04e0*/  LOP3.LUT R12, R12, 0xfffffc00, RZ, 0xc0, !PT ;  /* 0xfffffc000c0c7812 */ /* 0x000fe400078ec0ff */
[----:B------:R-:W-:-:S02]  /*04f0*/  LOP3.LUT R16, R16, 0xfffffc00, RZ, 0xc0, !PT ;  /* 0xfffffc0010107812 */ /* 0x000fc400078ec0ff */
[----:B------:R-:W-:Y:S02]  /*0500*/  LOP3.LUT R20, R19, 0xfffffc00, RZ, 0xc0, !PT ;  /* 0xfffffc0013147812 */ /* 0x000fe400078ec0ff */
[----:B------:R-:W-:Y:S02]  /*0510*/  IADD3 R7, R3, 0x20, RZ ;  /* 0x0000002003077810 */ /* 0x000fe40007ffe0ff */
[----:B------:R-:W-:Y:S02]  /*0520*/  IADD3 R65, R5, R10, RZ ;  /* 0x0000000a05417210 */ /* 0x000fe40007ffe0ff */
[----:B------:R-:W-:Y:S02]  /*0530*/  IADD3 R4, R6, 0xe700, RZ ;  /* 0x0000e70006047810 */ /* 0x000fe40007ffe0ff */
[----:B------:R-:W-:Y:S02]  /*0540*/  LOP3.LUT R14, R13, 0xfffffc00, RZ, 0xc0, !PT ;  /* 0xfffffc000d0e7812 */ /* 0x000fe400078ec0ff */
[----:B------:R-:W-:-:S02]  /*0550*/  LOP3.LUT R18, R17, 0xfffffc00, RZ, 0xc0, !PT ;  /* 0xfffffc0011127812 */ /* 0x000fc400078ec0ff */
[----:B------:R-:W-:Y:S02]  /*0560*/  LOP3.LUT R22, R21, 0xfffffc00, RZ, 0xc0, !PT ;  /* 0xfffffc0015167812 */ /* 0x000fe400078ec0ff */
[----:B------:R-:W-:Y:S02]  /*0570*/  LOP3.LUT R24, R23, 0xfffffc00, RZ, 0xc0, !PT ;  /* 0xfffffc0017187812 */ /* 0x000fe400078ec0ff */
[C---:B------:R-:W-:Y:S02]  /*0580*/  IADD3 R62, R5.reuse, R12, RZ ;  /* 0x0000000c053e7210 */ /* 0x040fe40007ffe0ff */
[C---:B------:R-:W-:Y:S02]  /*0590*/  IADD3 R56, R5.reuse, R16, RZ ;  /* 0x0000001005387210 */ /* 0x040fe40007ffe0ff */
[----:B------:R-:W-:Y:S02]  /*05a0*/  IADD3 R10, R5, R20, RZ ;  /* 0x00000014050a7210 */ /* 0x000fe40007ffe0ff */
[----:B------:R-:W-:-:S02]  /*05b0*/  IADD3 R9, R6, 0xee00, RZ ;  /* 0x0000ee0006097810 */ /* 0x000fc40007ffe0ff */
[C---:B------:R-:W-:Y:S02]  /*05c0*/  IADD3 R12, R6.reuse, 0xe00, RZ ;  /* 0x00000e00060c7810 */ /* 0x040fe40007ffe0ff */
[C---:B------:R-:W-:Y:S02]  /*05d0*/  IADD3 R13, R6.reuse, 0x2a00, RZ ;  /* 0x00002a00060d7810 */ /* 0x040fe40007ffe0ff */
[C---:B------:R-:W-:Y:S02]  /*05e0*/  IADD3 R16, R6.reuse, 0x4600, RZ ;  /* 0x0000460006107810 */ /* 0x040fe40007ffe0ff */
[C---:B------:R-:W-:Y:S02]  /*05f0*/  IADD3 R17, R6.reuse, 0x6200, RZ ;  /* 0x0000620006117810 */ /* 0x040fe40007ffe0ff */
[C---:B------:R-:W-:Y:S02]  /*0600*/  IADD3 R19, R6.reuse, 0x7e00, RZ ;  /* 0x00007e0006137810 */ /* 0x040fe40007ffe0ff */
[----:B------:R-:W-:-:S02]  /*0610*/  IADD3 R20, R6, 0x9a00, RZ ;  /* 0x00009a0006147810 */ /* 0x000fc40007ffe0ff */
[C---:B------:R-:W-:Y:S02]  /*0620*/  IADD3 R21, R6.reuse, 0xb600, RZ ;  /* 0x0000b60006157810 */ /* 0x040fe40007ffe0ff */
[----:B------:R-:W-:Y:S01]  /*0630*/  IADD3 R23, R6, 0xd200, RZ ;  /* 0x0000d20006177810 */ /* 0x000fe20007ffe0ff */
[----:B------:R-:W-:Y:S01]  /*0640*/  IMAD R6, R68, -0xe, R3 ;  /* 0xfffffff244067824 */ /* 0x000fe200078e0203 */
[----:B------:R-:W-:Y:S02]  /*0650*/  LOP3.LUT R7, R7, 0x3f, RZ, 0xc0, !PT ;  /* 0x0000003f07077812 */ /* 0x000fe400078ec0ff */
[----:B------:R-:W-:Y:S02]  /*0660*/  LOP3.LUT R4, R4, 0xfffffc00, RZ, 0xc0, !PT ;  /* 0xfffffc0004047812 */ /* 0x000fe400078ec0ff */
[----:B------:R-:W-:Y:S02]  /*0670*/  LOP3.LUT R12, R12, 0xfffffc00, RZ, 0xc0, !PT ;  /* 0xfffffc000c0c7812 */ /* 0x000fe400078ec0ff */
[----:B------:R-:W-:-:S02]  /*0680*/  PRMT R7, R8, 0x1054, R7 ;  /* 0x0000105408077816 */ /* 0x000fc40000000007 */
[----:B------:R-:W-:Y:S02]  /*0690*/  SHF.R.S32.HI R6, RZ, 0x1, R6 ;  /* 0x00000001ff067819 */ /* 0x000fe40000011406 */
[C---:B------:R-:W-:Y:S02]  /*06a0*/  IADD3 R76, R5.reuse, R4, RZ ;  /* 0x00000004054c7210 */ /* 0x040fe40007ffe0ff */
[----:B------:R-:W-:Y:S02]  /*06b0*/  LOP3.LUT R16, R16, 0xfffffc00, RZ, 0xc0, !PT ;  /* 0xfffffc0010107812 */ /* 0x000fe400078ec0ff */
[C---:B------:R-:W-:Y:S02]  /*06c0*/  IADD3 R59, R5.reuse, R14, RZ ;  /* 0x0000000e053b7210 */ /* 0x040fe40007ffe0ff */
[C---:B------:R-:W-:Y:S02]  /*06d0*/  IADD3 R53, R5.reuse, R18, RZ ;  /* 0x0000001205357210 */ /* 0x040fe40007ffe0ff */
[----:B------:R-:W-:-:S02]  /*06e0*/  IADD3 R4, R5, R22, RZ ;  /* 0x0000001605047210 */ /* 0x000fc40007ffe0ff */
[----:B------:R-:W-:Y:S02]  /*06f0*/  IADD3 R5, R5, R24, RZ ;  /* 0x0000001805057210 */ /* 0x000fe40007ffe0ff */
[----:B------:R-:W-:Y:S02]  /*0700*/  LOP3.LUT R74, R9, 0xfffffc00, RZ, 0xc0, !PT ;  /* 0xfffffc00094a7812 */ /* 0x000fe400078ec0ff */
[----:B------:R-:W-:Y:S01]  /*0710*/  LOP3.LUT R14, R13, 0xfffffc00, RZ, 0xc0, !PT ;  /* 0xfffffc000d0e7812 */ /* 0x000fe200078ec0ff */
[----:B------:R-:W-:Y:S01]  /*0720*/  HFMA2.MMA R13, -RZ, RZ, 0, 0 ;  /* 0x00000000ff0d7435 */ /* 0x000fe200000001ff */
[----:B------:R-:W-:Y:S02]  /*0730*/  LOP3.LUT R18, R17, 0xfffffc00, RZ, 0xc0, !PT ;  /* 0xfffffc0011127812 */ /* 0x000fe400078ec0ff */
[----:B------:R-:W-:Y:S02]  /*0740*/  LOP3.LUT R52, R19, 0xfffffc00, RZ, 0xc0, !PT ;  /* 0xfffffc0013347812 */ /* 0x000fe400078ec0ff */
[----:B------:R-:W-:-:S02]  /*0750*/  LOP3.LUT R20, R20, 0xfffffc00, RZ, 0xc0, !PT ;  /* 0xfffffc0014147812 */ /* 0x000fc400078ec0ff */
[----:B------:R-:W-:Y:S02]  /*0760*/  LOP3.LUT R22, R21, 0xfffffc00, RZ, 0xc0, !PT ;  /* 0xfffffc0015167812 */ /* 0x000fe400078ec0ff */
[----:B------:R-:W-:Y:S02]  /*0770*/  IADD3 R64, R7, R12, RZ ;  /* 0x0000000c07407210 */ /* 0x000fe40007ffe0ff */
[----:B------:R-:W-:Y:S02]  /*0780*/  LOP3.LUT R24, R23, 0xfffffc00, RZ, 0xc0, !PT ;  /* 0xfffffc0017187812 */ /* 0x000fe400078ec0ff */
[----:B------:R-:W-:Y:S02]  /*0790*/  SHF.L.U32 R12, R6, 0x2, RZ ;  /* 0x00000002060c7819 */ /* 0x000fe400000006ff */
[----:B------:R-:W-:Y:S02]  /*07a0*/  LEA R70, R8, R3, 0x10 ;  /* 0x0000000308467211 */ /* 0x000fe400078e80ff */
[C---:B------:R-:W-:Y:S01]  /*07b0*/  IADD3 R58, R7.reuse, R16, RZ ;  /* 0x00000010073a7210 */ /* 0x040fe20007ffe0ff */
[----:B------:R-:W-:Y:S01]  /*07c0*/  HFMA2.MMA R16, -RZ, RZ, 0, 0 ;  /* 0x00000000ff107435 */ /* 0x000fe200000001ff */
[----:B------:R-:W-:-:S02]  /*07d0*/  IADD3 R74, R7, R74, RZ ;  /* 0x0000004a074a7210 */ /* 0x000fc40007ffe0ff */
[C---:B------:R-:W-:Y:S02]  /*07e0*/  IADD3 R61, R7.reuse, R14, RZ ;  /* 0x0000000e073d7210 */ /* 0x040fe40007ffe0ff */
[C---:B------:R-:W-:Y:S02]  /*07f0*/  IADD3 R55, R7.reuse, R18, RZ ;  /* 0x0000001207377210 */ /* 0x040fe40007ffe0ff */
[C---:B------:R-:W-:Y:S02]  /*0800*/  IADD3 R52, R7.reuse, R52, RZ ;  /* 0x0000003407347210 */ /* 0x040fe40007ffe0ff */
[C---:B------:R-:W-:Y:S02]  /*0810*/  IADD3 R9, R7.reuse, R20, RZ ;  /* 0x0000001407097210 */ /* 0x040fe40007ffe0ff */
[C---:B------:R-:W-:Y:S02]  /*0820*/  IADD3 R6, R7.reuse, R22, RZ ;  /* 0x0000001607067210 */ /* 0x040fe40007ffe0ff */
[----:B------:R-:W-:-:S02]  /*0830*/  IADD3 R7, R7, R24, RZ ;  /* 0x0000001807077210 */ /* 0x000fc40007ffe0ff */
[----:B------:R-:W-:Y:S02]  /*0840*/  LOP3.LUT R69, R12, 0xfffffffc, R69, 0xe2, !PT ;  /* 0xfffffffc0c457812 */ /* 0x000fe400078ee245 */
[----:B------:R-:W-:Y:S02]  /*0850*/  MOV R18, RZ ;  /* 0x000000ff00127202 */ /* 0x000fe40000000f00 */
[----:B------:R-:W-:Y:S02]  /*0860*/  ISETP.GT.AND P0, PT, R3, 0x3f, PT ;  /* 0x0000003f0300780c */ /* 0x000fe40003f04270 */
[----:B------:R-:W-:Y:S02]  /*0870*/  LEA R66, R8, R15, 0x10 ;  /* 0x0000000f08427211 */ /* 0x000fe400078e80ff */
[----:B------:R-:W-:Y:S02]  /*0880*/  LEA R68, R68, 0x1c00, 0xb ;  /* 0x00001c0044447811 */ /* 0x000fe400078e58ff */
[----:B------:R-:W-:-:S02]  /*0890*/  IADD3 R70, R70, 0xfc00, RZ ;  /* 0x0000fc0046467810 */ /* 0x000fc40007ffe0ff */
.L_x_1:
[----:B------:R-:W-:Y:S01]  /*08a0*/  MOV R8, 0x4 ;  /* 0x0000000400087802 */ /* 0x000fe20000000f00 */
[C---:B------:R-:W-:Y:S01]  /*08b0*/  IMAD R21, R67.reuse, 0x3100, R73 ;  /* 0x0000310043157824 */ /* 0x040fe200078e0249 */
[----:B------:R-:W-:Y:S01]  /*08c0*/  LEA R15, R67, R66, 0x6 ;  /* 0x00000042430f7211 */ /* 0x000fe200078e30ff */
[----:B------:R-:W-:Y:S06]  /*08d0*/  BAR.SYNC 0x0 ;  /* 0x0000000000007b1d */ /* 0x000fec0000000000 */
[----:B------:R-:W-:-:S05]  /*08e0*/  IMAD.WIDE R20, R21, R8, c[0x0][0x160] ;  /* 0x0000580015147625 */ /* 0x000fca00078e0208 */
[----:B------:R0:W2:Y:S04]  /*08f0*/  LDG.E.CONSTANT R24, [R20.64] ;  /* 0x0000000414187981 */ /* 0x0000a8000c1e9900 */
[----:B------:R0:W3:Y:S04]  /*0900*/  LDG.E.CONSTANT R46, [R20.64+0xc40] ;  /* 0x000c4004142e7981 */ /* 0x0000e8000c1e9900 */
[----:B------:R0:W4:Y:S04]  /*0910*/  LDG.E.CONSTANT R26, [R20.64+0x3d40] ;  /* 0x003d4004141a7981 */ /* 0x000128000c1e9900 */
[----:B------:R0:W5:Y:S04]  /*0920*/  LDG.E.CONSTANT R22, [R20.64+0x3100] ;  /* 0x0031000414167981 */ /* 0x000168000c1e9900 */
[----:B------:R0:W5:Y:S04]  /*0930*/  LDG.E.CONSTANT R17, [R20.64+0x1880] ;  /* 0x0018800414117981 */ /* 0x000168000c1e9900 */
[----:B------:R0:W5:Y:S04]  /*0940*/  LDG.E.CONSTANT R48, [R20.64+0x4980] ;  /* 0x0049800414307981 */ /* 0x000168000c1e9900 */
[----:B------:R0:W5:Y:S04]  /*0950*/  LDG.E.CONSTANT R86, [R20.64+0x55c0] ;  /* 0x0055c00414567981 */ /* 0x000168000c1e9900 */
[----:B------:R0:W5:Y:S01]  /*0960*/  LDG.E.CONSTANT R88, [R20.64+0x7a80] ;  /* 0x007a800414587981 */ /* 0x000162000c1e9900 */
[----:B------:R-:W-:-:S03]  /*0970*/  IMAD.WIDE R14, R15, R8, c[0x0][0x168] ;  /* 0x00005a000f0e7625 */ /* 0x000fc600078e0208 */
[----:B------:R0:W5:Y:S04]  /*0980*/  LDG.E.CONSTANT R42, [R20.64+0x9f40] ;  /* 0x009f4004142a7981 */ /* 0x000168000c1e9900 */
[----:B------:R0:W5:Y:S04]  /*0990*/  LDG.E.CONSTANT R19, [R20.64+0x24c0] ;  /* 0x0024c00414137981 */ /* 0x000168000c1e9900 */
[----:B------:R0:W5:Y:S04]  /*09a0*/  LDG.E.CONSTANT R36, [R20.64+0x9300] ;  /* 0x0093000414247981 */ /* 0x000168000c1e9900 */
[----:B------:R1:W5:Y:S01]  /*09b0*/  LDG.E.CONSTANT R30, [R14.64+0xe000] ;  /* 0x00e000040e1e7981 */ /* 0x000362000c1e9900 */
[----:B------:R-:W-:-:S03]  /*09c0*/  LEA R25, R67, R65, 0x6 ;  /* 0x0000004143197211 */ /* 0x000fc600078e30ff */
[----:B------:R0:W5:Y:S04]  /*09d0*/  LDG.E.CONSTANT R90, [R20.64+0x6200] ;  /* 0x00620004145a7981 */ /* 0x000168000c1e9900 */
[----:B------:R1:W5:Y:S04]  /*09e0*/  LDG.E.CONSTANT R84, [R14.64] ;  /* 0x000000040e547981 */ /* 0x000368000c1e9900 */
[----:B------:R1:W5:Y:S04]  /*09f0*/  LDG.E.CONSTANT R28, [R14.64+0x15000] ;  /* 0x015000040e1c7981 */ /* 0x000368000c1e9900 */
[----:B------:R0:W5:Y:S04]  /*0a00*/  LDG.E.CONSTANT R92, [R20.64+0x6e40] ;  /* 0x006e4004145c7981 */ /* 0x000168000c1e9900 */
[----:B------:R0:W5:Y:S04]  /*0a10*/  LDG.E.CONSTANT R40, [R20.64+0x86c0] ;  /* 0x0086c00414287981 */ /* 0x000168000c1e9900 */
[----:B------:R0:W5:Y:S04]  /*0a20*/  LDG.E.CONSTANT R78, [R20.64+0xab80] ;  /* 0x00ab8004144e7981 */ /* 0x000168000c1e9900 */
[----:B------:R0:W5:Y:S04]  /*0a30*/  LDG.E.CONSTANT R80, [R20.64+0xb7c0] ;  /* 0x00b7c00414507981 */ /* 0x000168000c1e9900 */
[----:B------:R1:W5:Y:S01]  /*0a40*/  LDG.E.CONSTANT R34, [R14.64+0x23000] ;  /* 0x023000040e227981 */ /* 0x000362000c1e9900 */
[----:B------:R-:W-:-:S02]  /*0a50*/  LEA R27, R67, R61, 0x6 ;  /* 0x0000003d431b7211 */ /* 0x000fc400078e30ff */
[C---:B------:R-:W-:Y:S01]  /*0a60*/  LEA R23, R67.reuse, R64, 0x6 ;  /* 0x0000004043177211 */ /* 0x040fe200078e30ff */
[----:B------:R1:W5:Y:S01]  /*0a70*/  LDG.E.CONSTANT R12, [R14.64+0x1c000] ;  /* 0x01c000040e0c7981 */ /* 0x000362000c1e9900 */
[----:B0-----:R-:W-:-:S03]  /*0a80*/  LEA R21, R67, R63, 0x6 ;  /* 0x0000003f43157211 */ /* 0x001fc600078e30ff */
[----:B------:R1:W5:Y:S02]  /*0a90*/  LDG.E.CONSTANT R32, [R14.64+0x2a000] ;  /* 0x02a000040e207981 */ /* 0x000364000c1e9900 */
[----:B------:R-:W-:Y:S02]  /*0aa0*/  IMAD.WIDE R20, R21, R8, c[0x0][0x168] ;  /* 0x00005a0015147625 */ /* 0x000fe400078e0208 */
[----:B------:R1:W5:Y:S04]  /*0ab0*/  LDG.E.CONSTANT R38, [R14.64+0x38000] ;  /* 0x038000040e267981 */ /* 0x000368000c1e9900 */
[----:B------:R1:W5:Y:S04]  /*0ac0*/  LDG.E.CONSTANT R82, [R14.64+0x7000] ;  /* 0x007000040e527981 */ /* 0x000368000c1e9900 */
[----:B------:R1:W5:Y:S04]  /*0ad0*/  LDG.E.CONSTANT R44, [R14.64+0x31000] ;  /* 0x031000040e2c7981 */ /* 0x000368000c1e9900 */
[----:B------:R0:W5:Y:S01]  /*0ae0*/  LDG.E.CONSTANT R20, [R20.64] ;  /* 0x0000000414147981 */ /* 0x000162000c1e9900 */
[----:B-1----:R-:W-:-:S05]  /*0af0*/  LEA R15, R67, R62, 0x6 ;  /* 0x0000003e430f7211 */ /* 0x002fca00078e30ff */
[-C--:B------:R-:W-:Y:S01]  /*0b00*/  IMAD.WIDE R14, R15, R8.reuse, c[0x0][0x168] ;  /* 0x00005a000f0e7625 */ /* 0x080fe200078e0208 */
[----:B--2---:R1:W-:Y:S04]  /*0b10*/  STS [R3.X4], R24 ;  /* 0x0000001803007388 */ /* 0x0043e80000004800 */
[----:B---3--:R2:W-:Y:S01]  /*0b20*/  STS [R3.X4+0x1c0], R46 ;  /* 0x0001c02e03007388 */ /* 0x0085e20000004800 */
[----:B-1----:R-:W-:-:S03]  /*0b30*/  IMAD.WIDE R24, R25, R8, c[0x0][0x168] ;  /* 0x00005a0019187625 */ /* 0x002fc600078e0208 */
[----:B----4-:R1:W-:Y:S04]  /*0b40*/  STS [R3.X4+0x8c0], R26 ;  /* 0x0008c01a03007388 */ /* 0x0103e80000004800 */
[----:B--2---:R2:W3:Y:S04]  /*0b50*/  LDG.E.CONSTANT R46, [R24.64] ;  /* 0x00000004182e7981 */ /* 0x0044e8000c1e9900 */
[----:B-----5:R4:W-:Y:S01]  /*0b60*/  STS [R3.X4+0x700], R22 ;  /* 0x0007001603007388 */ /* 0x0209e20000004800 */
[----:B-1----:R-:W-:Y:S01]  /*0b70*/  IMAD.WIDE R26, R27, R8, c[0x0][0x168] ;  /* 0x00005a001b1a7625 */ /* 0x002fe200078e0208 */
[----:B--2---:R-:W-:-:S02]  /*0b80*/  LEA R25, R67, R60, 0x6 ;  /* 0x0000003c43197211 */ /* 0x004fc400078e30ff */
[----:B------:R1:W-:Y:S01]  /*0b90*/  STS [R3.X4+0x380], R17 ;  /* 0x0003801103007388 */ /* 0x0003e20000004800 */
[----:B----4-:R-:W-:-:S03]  /*0ba0*/  IMAD.WIDE R22, R23, R8, c[0x0][0x168] ;  /* 0x00005a0017167625 */ /* 0x010fc600078e0208 */
[----:B------:R2:W-:Y:S01]  /*0bb0*/  STS [R3.X4+0xa80], R48 ;  /* 0x000a803003007388 */ /* 0x0005e20000004800 */
[----:B------:R-:W-:-:S03]  /*0bc0*/  IMAD.WIDE R24, R25, R8, c[0x0][0x168] ;  /* 0x00005a0019187625 */ /* 0x000fc600078e0208 */
[----:B------:R4:W5:Y:S01]  /*0bd0*/  LDG.E.CONSTANT R26, [R26.64] ;  /* 0x000000041a1a7981 */ /* 0x000962000c1e9900 */
[----:B-1----:R-:W-:-:S03]  /*0be0*/  LEA R17, R67, R59, 0x6 ;  /* 0x0000003b43117211 */ /* 0x002fc600078e30ff */
[----:B------:R1:W5:Y:S04]  /*0bf0*/  LDG.E.CONSTANT R24, [R24.64] ;  /* 0x0000000418187981 */ /* 0x000368000c1e9900 */
[----:B--2---:R2:W5:Y:S04]  /*0c00*/  LDG.E.CONSTANT R48, [R22.64] ;  /* 0x0000000416307981 */ /* 0x004568000c1e9900 */
[----:B------:R0:W-:Y:S01]  /*0c10*/  STS [R3.X4+0xc40], R86 ;  /* 0x000c405603007388 */ /* 0x0001e20000004800 */
[----:B--2---:R-:W-:-:S03]  /*0c20*/  IMAD.WIDE R22, R17, R8, c[0x0][0x168] ;  /* 0x00005a0011167625 */ /* 0x004fc600078e0208 */
[----:B------:R2:W-:Y:S04]  /*0c30*/  STS [R3.X4+0x1180], R88 ;  /* 0x0011805803007388 */ /* 0x0005e80000004800 */
[----:B0-----:R0:W5:Y:S04]  /*0c40*/  LDG.E.CONSTANT R86, [R14.64] ;  /* 0x000000040e567981 */ /* 0x001168000c1e9900 */
[----:B--2---:R2:W5:Y:S01]  /*0c50*/  LDG.E.CONSTANT R88, [R22.64] ;  /* 0x0000000416587981 */ /* 0x004562000c1e9900 */
[C---:B------:R-:W-:Y:S02]  /*0c60*/  LEA R17, R67.reuse, R56, 0x6 ;  /* 0x0000003843117211 */ /* 0x040fe400078e30ff */
[----:B0-----:R-:W-:Y:S01]  /*0c70*/  LEA R15, R67, R57, 0x6 ;  /* 0x00000039430f7211 */ /* 0x001fe200078e30ff */
[----:B------:R0:W-:Y:S04]  /*0c80*/  STS [R3.X4+0x16c0], R42 ;  /* 0x0016c02a03007388 */ /* 0x0001e80000004800 */
[----:B--2---:R-:W-:-:S04]  /*0c90*/  IMAD.WIDE R22, R15, R8, c[0x0][0x168] ;  /* 0x00005a000f167625 */ /* 0x004fc800078e0208 */
[----:B------:R-:W-:Y:S01]  /*0ca0*/  IMAD.WIDE R14, R17, R8, c[0x0][0x168] ;  /* 0x00005a00110e7625 */ /* 0x000fe200078e0208 */
[C---:B------:R-:W-:Y:S01]  /*0cb0*/  LEA R17, R67.reuse, R55, 0x6 ;  /* 0x0000003743117211 */ /* 0x040fe200078e30ff */
[----:B------:R2:W-:Y:S04]  /*0cc0*/  STS [R3.X4+0x540], R19 ;  /* 0x0005401303007388 */ /* 0x0005e80000004800 */
[----:B0-----:R0:W5:Y:S01]  /*0cd0*/  LDG.E.CONSTANT R42, [R14.64] ;  /* 0x000000040e2a7981 */ /* 0x001162000c1e9900 */
[C---:B------:R-:W-:Y:S02]  /*0ce0*/  LEA R91, R67.reuse, R58, 0x6 ;  /* 0x0000003a435b7211 */ /* 0x040fe400078e30ff */
[----:B--2---:R-:W-:Y:S01]  /*0cf0*/  LEA R19, R67, R54, 0x6 ;  /* 0x0000003643137211 */ /* 0x004fe200078e30ff */
[----:B------:R2:W-:Y:S01]  /*0d00*/  STS [R3.X4+0x1500], R36 ;  /* 0x0015002403007388 */ /* 0x0005e20000004800 */
[----:B0-----:R-:W-:-:S03]  /*0d10*/  IMAD.WIDE R14, R17, R8, c[0x0][0x168] ;  /* 0x00005a00110e7625 */ /* 0x001fc600078e0208 */
[----:B------:R0:W-:Y:S01]  /*0d20*/  STS [R3.X4+0x2a00], R30 ;  /* 0x002a001e03007388 */ /* 0x0001e20000004800 */
[C---:B------:R-:W-:Y:S02]  /*0d30*/  LEA R85, R67.reuse, R52, 0x6 ;  /* 0x0000003443557211 */ /* 0x040fe400078e30ff */
[----:B------:R-:W-:Y:S01]  /*0d40*/  LEA R17, R67, R10, 0x6 ;  /* 0x0000000a43117211 */ /* 0x000fe200078e30ff */
[----:B--2---:R2:W5:Y:S04]  /*0d50*/  LDG.E.CONSTANT R36, [R22.64] ;  /* 0x0000000416247981 */ /* 0x004568000c1e9900 */
[----:B0-----:R0:W5:Y:S01]  /*0d60*/  LDG.E.CONSTANT R30, [R14.64] ;  /* 0x000000040e1e7981 */ /* 0x001162000c1e9900 */
[----:B--2---:R-:W-:-:S03]  /*0d70*/  IMAD.WIDE R22, R19, R8, c[0x0][0x168] ;  /* 0x00005a0013167625 */ /* 0x004fc600078e0208 */
[----:B------:R2:W-:Y:S01]  /*0d80*/  STS [R3.X4+0xe00], R90 ;  /* 0x000e005a03007388 */ /* 0x0005e20000004800 */
[----:B0-----:R-:W-:-:S03]  /*0d90*/  LEA R15, R67, R9, 0x6 ;  /* 0x00000009430f7211 */ /* 0x001fc600078e30ff */
[----:B------:R0:W-:Y:S04]  /*0da0*/  STS [R3.X4+0x1c00], R84 ;  /* 0x001c005403007388 */ /* 0x0001e80000004800 */
[----:B------:R1:W-:Y:S01]  /*0db0*/  STS [R3.X4+0x3100], R28 ;  /* 0x0031001c03007388 */ /* 0x0003e20000004800 */
[----:B------:R-:W-:-:S04]  /*0dc0*/  IMAD.WIDE R14, R15, R8, c[0x0][0x168] ;  /* 0x00005a000f0e7625 */ /* 0x000fc800078e0208 */
[----:B--2---:R-:W-:-:S04]  /*0dd0*/  IMAD.WIDE R90, R91, R8, c[0x0][0x168] ;  /* 0x00005a005b5a7625 */ /* 0x004fc800078e0208 */
[----:B0-----:R-:W-:Y:S01]  /*0de0*/  IMAD.WIDE R84, R85, R8, c[0x0][0x168] ;  /* 0x00005a0055547625 */ /* 0x001fe200078e0208 */
[----:B-1----:R0:W2:Y:S01]  /*0df0*/  LDG.E.CONSTANT R28, [R22.64] ;  /* 0x00000004161c7981 */ /* 0x0020a2000c1e9900 */
[----:B------:R-:W-:-:S03]  /*0e00*/  LEA R93, R67, R11, 0x6 ;  /* 0x0000000b435d7211 */ /* 0x000fc600078e30ff */
[----:B------:R1:W-:Y:S01]  /*0e10*/  STS [R3.X4+0x1340], R40 ;  /* 0x0013402803007388 */ /* 0x0003e20000004800 */
[----:B0-----:R-:W-:-:S03]  /*0e20*/  IMAD.WIDE R22, R17, R8, c[0x0][0x168] ;  /* 0x00005a0011167625 */ /* 0x001fc600078e0208 */
[----:B------:R0:W-:Y:S04]  /*0e30*/  STS [R3.X4+0x3f00], R34 ;  /* 0x003f002203007388 */ /* 0x0001e80000004800 */
[----:B------:R0:W-:Y:S04]  /*0e40*/  STS [R3.X4+0x1880], R78 ;  /* 0x0018804e03007388 */ /* 0x0001e80000004800 */
[----:B------:R4:W-:Y:S04]  /*0e50*/  STS [R3.X4+0x1a40], R80 ;  /* 0x001a405003007388 */ /* 0x0009e80000004800 */
[----:B-1----:R1:W2:Y:S04]  /*0e60*/  LDG.E.CONSTANT R40, [R90.64] ;  /* 0x000000045a287981 */ /* 0x0022a8000c1e9900 */
[----:B0-----:R0:W2:Y:S04]  /*0e70*/  LDG.E.CONSTANT R34, [R84.64] ;  /* 0x0000000454227981 */ /* 0x0010a8000c1e9900 */
[----:B------:R0:W2:Y:S01]  /*0e80*/  LDG.E.CONSTANT R78, [R22.64] ;  /* 0x00000004164e7981 */ /* 0x0000a2000c1e9900 */
[----:B-1----:R-:W-:-:S03]  /*0e90*/  LEA R91, R67, R53, 0x6 ;  /* 0x00000035435b7211 */ /* 0x002fc600078e30ff */
[----:B----4-:R1:W4:Y:S01]  /*0ea0*/  LDG.E.CONSTANT R80, [R14.64] ;  /* 0x000000040e507981 */ /* 0x010322000c1e9900 */
[C---:B0-----:R-:W-:Y:S02]  /*0eb0*/  LEA R85, R67.reuse, R6, 0x6 ;  /* 0x0000000643557211 */ /* 0x041fe400078e30ff */
[C---:B------:R-:W-:Y:S01]  /*0ec0*/  LEA R23, R67.reuse, R2, 0x6 ;  /* 0x0000000243177211 */ /* 0x040fe200078e30ff */
[----:B------:R0:W-:Y:S01]  /*0ed0*/  STS [R3.X4+0xfc0], R92 ;  /* 0x000fc05c03007388 */ /* 0x0001e20000004800 */
[----:B-1----:R-:W-:Y:S01]  /*0ee0*/  LEA R15, R67, R7, 0x6 ;  /* 0x00000007430f7211 */ /* 0x002fe200078e30ff */
[----:B------:R-:W-:Y:S01]  /*0ef0*/  IMAD.WIDE R90, R91, R8, c[0x0][0x168] ;  /* 0x00005a005b5a7625 */ /* 0x000fe200078e0208 */
[C---:B------:R-:W-:Y:S02]  /*0f00*/  LEA R17, R67.reuse, R0, 0x6 ;  /* 0x0000000043117211 */ /* 0x040fe400078e30ff */
[----:B------:R-:W-:Y:S01]  /*0f10*/  LEA R21, R67, R5, 0x6 ;  /* 0x0000000543157211 */ /* 0x000fe200078e30ff */
[----:B------:R-:W-:-:S04]  /*0f20*/  IMAD.WIDE R84, R85, R8, c[0x0][0x168] ;  /* 0x00005a0055547625 */ /* 0x000fc800078e0208 */
[-C--:B0-----:R-:W-:Y:S01]  /*0f30*/  IMAD.WIDE R92, R93, R8.reuse, c[0x0][0x168] ;  /* 0x00005a005d5c7625 */ /* 0x081fe200078e0208 */
[----:B------:R0:W-:Y:S03]  /*0f40*/  STS [R3.X4+0x3800], R12 ;  /* 0x0038000c03007388 */ /* 0x0001e60000004800 */
[-C--:B------:R-:W-:Y:S01]  /*0f50*/  IMAD.WIDE R22, R23, R8.reuse, c[0x0][0x168] ;  /* 0x00005a0017167625 */ /* 0x080fe200078e0208 */
[----:B------:R1:W-:Y:S03]  /*0f60*/  STS [R3.X4+0x4600], R32 ;  /* 0x0046002003007388 */ /* 0x0003e60000004800 */
[----:B------:R-:W-:Y:S01]  /*0f70*/  IMAD.WIDE R14, R15, R8, c[0x0][0x168] ;  /* 0x00005a000f0e7625 */ /* 0x000fe200078e0208 */
[----:B------:R1:W-:Y:S01]  /*0f80*/  STS [R3.X4+0x5400], R38 ;  /* 0x0054002603007388 */ /* 0x0003e20000004800 */
[----:B------:R-:W-:-:S03]  /*0f90*/  LEA R27, R67, R71, 0x6 ;  /* 0x00000047431b7211 */ /* 0x000fc600078e30ff */
[----:B0-----:R0:W4:Y:S01]  /*0fa0*/  LDG.E.CONSTANT R12, [R90.64] ;  /* 0x000000045a0c7981 */ /* 0x001122000c1e9900 */
[----:B------:R-:W-:-:S03]  /*0fb0*/  LEA R25, R67, R76, 0x6 ;  /* 0x0000004c43197211 */ /* 0x000fc600078e30ff */
[----:B-1----:R1:W4:Y:S04]  /*0fc0*/  LDG.E.CONSTANT R32, [R92.64] ;  /* 0x000000045c207981 */ /* 0x002328000c1e9900 */
[----:B------:R1:W-:Y:S01]  /*0fd0*/  STS [R3.X4+0x2140], R20 ;  /* 0x0021401403007388 */ /* 0x0003e20000004800 */
[----:B0-----:R-:W-:-:S03]  /*0fe0*/  LEA R91, R67, R4, 0x6 ;  /* 0x00000004435b7211 */ /* 0x001fc600078e30ff */
[----:B------:R0:W4:Y:S01]  /*0ff0*/  LDG.E.CONSTANT R38, [R84.64] ;  /* 0x0000000454267981 */ /* 0x000122000c1e9900 */
[----:B-1----:R-:W-:Y:S01]  /*1000*/  IMAD.WIDE R92, R17, R8, c[0x0][0x168] ;  /* 0x00005a00115c7625 */ /* 0x002fe200078e0208 */
[----:B------:R-:W-:-:S03]  /*1010*/  LEA R17, R67, R72, 0x6 ;  /* 0x0000004843117211 */ /* 0x000fc600078e30ff */
[-C--:B------:R-:W-:Y:S01]  /*1020*/  IMAD.WIDE R20, R21, R8.reuse, c[0x0][0x168] ;  /* 0x00005a0015147625 */ /* 0x080fe200078e0208 */
[----:B0-----:R0:W4:Y:S03]  /*1030*/  LDG.E.CONSTANT R84, [R14.64] ;  /* 0x000000040e547981 */ /* 0x001126000c1e9900 */
[----:B------:R-:W-:Y:S01]  /*1040*/  IMAD.WIDE R90, R91, R8, c[0x0][0x168] ;  /* 0x00005a005b5a7625 */ /* 0x000fe200078e0208 */
[----:B0-----:R-:W-:Y:S01]  /*1050*/  @!P0 LEA R15, R67, R70, 0x6 ;  /* 0x00000046430f8211 */ /* 0x001fe200078e30ff */
[----:B------:R0:W-:Y:S04]  /*1060*/  STS [R3.X4+0x2300], R82 ;  /* 0x0023005203007388 */ /* 0x0001e80000004800 */
[----:B------:R-:W-:Y:S01]  /*1070*/  @!P0 IMAD.WIDE R14, R15, R8, c[0x0][0x168] ;  /* 0x00005a000f0e8625 */ /* 0x000fe200078e0208 */
[----:B------:R1:W-:Y:S04]  /*1080*/  STS [R3.X4+0x4d00], R44 ;  /* 0x004d002c03007388 */ /* 0x0003e80000004800 */
[----:B0-----:R0:W4:Y:S04]  /*1090*/  LDG.E.CONSTANT R82, [R92.64] ;  /* 0x000000045c527981 */ /* 0x001128000c1e9900 */
[----:B-1----:R1:W4:Y:S04]  /*10a0*/  LDG.E.CONSTANT R44, [R90.64] ;  /* 0x000000045a2c7981 */ /* 0x002328000c1e9900 */
[----:B0-----:R-:W4:Y:S04]  /*10b0*/  @!P0 LDG.E.CONSTANT R92, [R14.64] ;  /* 0x000000040e5c8981 */ /* 0x001f28000c1e9900 */
[----:B---3--:R0:W-:Y:S04]  /*10c0*/  STS [R3.X4+0x1dc0], R46 ;  /* 0x001dc02e03007388 */ /* 0x0081e80000004800 */
[----:B0-----:R0:W3:Y:S02]  /*10d0*/  LDG.E.CONSTANT R46, [R22.64] ;  /* 0x00000004162e7981 */ /* 0x0010e4000c1e9900 */
[----:B0-----:R-:W-:-:S02]  /*10e0*/  LEA R23, R67, R74, 0x6 ;  /* 0x0000004a43177211 */ /* 0x001fc400078e30ff */
[----:B-----5:R0:W-:Y:S04]  /*10f0*/  STS [R3.X4+0x2680], R26 ;  /* 0x0026801a03007388 */ /* 0x0201e80000004800 */
[----:B------:R5:W-:Y:S01]  /*1100*/  STS [R3.X4+0x2840], R24 ;  /* 0x0028401803007388 */ /* 0x000be20000004800 */
[----:B------:R-:W-:-:S03]  /*1110*/  IMAD.WIDE R22, R23, R8, c[0x0][0x168] ;  /* 0x00005a0017167625 */ /* 0x000fc600078e0208 */
[----:B------:R1:W-:Y:S01]  /*1120*/  STS [R3.X4+0x1f80], R48 ;  /* 0x001f803003007388 */ /* 0x0003e20000004800 */
[----:B0-----:R-:W-:-:S04]  /*1130*/  IMAD.WIDE R26, R27, R8, c[0x0][0x168] ;  /* 0x00005a001b1a7625 */ /* 0x001fc800078e0208 */
[-C--:B-----5:R-:W-:Y:S02]  /*1140*/  IMAD.WIDE R24, R25, R8.reuse, c[0x0][0x168] ;  /* 0x00005a0019187625 */ /* 0x0a0fe400078e0208 */
[----:B------:R-:W5:Y:S04]  /*1150*/  LDG.E.CONSTANT R26, [R26.64] ;  /* 0x000000041a1a7981 */ /* 0x000f68000c1e9900 */
[----:B-1----:R0:W5:Y:S04]  /*1160*/  LDG.E.CONSTANT R48, [R20.64] ;  /* 0x0000000414307981 */ /* 0x002168000c1e9900 */
[----:B------:R1:W-:Y:S01]  /*1170*/  STS [R3.X4+0x24c0], R86 ;  /* 0x0024c05603007388 */ /* 0x0003e20000004800 */
[----:B0-----:R-:W-:-:S03]  /*1180*/  IMAD.WIDE R20, R17, R8, c[0x0][0x168] ;  /* 0x00005a0011147625 */ /* 0x001fc600078e0208 */
[----:B------:R0:W-:Y:S04]  /*1190*/  STS [R3.X4+0x2bc0], R88 ;  /* 0x002bc05803007388 */ /* 0x0001e80000004800 */
[----:B-1----:R-:W5:Y:S04]  /*11a0*/  LDG.E.CONSTANT R86, [R24.64] ;  /* 0x0000000418567981 */ /* 0x002f68000c1e9900 */
[----:B------:R-:W5:Y:S04]  /*11b0*/  LDG.E.CONSTANT R90, [R20.64] ;  /* 0x00000004145a7981 */ /* 0x000f68000c1e9900 */
[----:B0-----:R-:W5:Y:S04]  /*11c0*/  LDG.E.CONSTANT R88, [R22.64] ;  /* 0x0000000416587981 */ /* 0x001f68000c1e9900 */
[----:B------:R-:W-:Y:S04]  /*11d0*/  STS [R3.X4+0x32c0], R42 ;  /* 0x0032c02a03007388 */ /* 0x000fe80000004800 */
[----:B------:R-:W-:Y:S04]  /*11e0*/  STS [R3.X4+0x2f40], R36 ;  /* 0x002f402403007388 */ /* 0x000fe80000004800 */
[----:B------:R-:W-:Y:S04]  /*11f0*/  STS [R3.X4+0x3480], R30 ;  /* 0x0034801e03007388 */ /* 0x000fe80000004800 */
[----:B--2---:R-:W-:Y:S04]  /*1200*/  STS [R3.X4+0x3640], R28 ;  /* 0x0036401c03007388 */ /* 0x004fe80000004800 */
[----:B------:R-:W-:Y:S04]  /*1210*/  STS [R3.X4+0x2d80], R40 ;  /* 0x002d802803007388 */ /* 0x000fe80000004800 */
[----:B------:R-:W-:Y:S04]  /*1220*/  STS [R3.X4+0x3b80], R34 ;  /* 0x003b802203007388 */ /* 0x000fe80000004800 */
[----:B------:R-:W-:Y:S04]  /*1230*/  STS [R3.X4+0x40c0], R78 ;  /* 0x0040c04e03007388 */ /* 0x000fe80000004800 */
[----:B----4-:R-:W-:Y:S04]  /*1240*/  STS [R3.X4+0x4280], R80 ;  /* 0x0042805003007388 */ /* 0x010fe80000004800 */
[----:B------:R-:W-:Y:S04]  /*1250*/  STS [R3.X4+0x39c0], R12 ;  /* 0x0039c00c03007388 */ /* 0x000fe80000004800 */
[----:B------:R-:W-:Y:S04]  /*1260*/  STS [R3.X4+0x3d40], R32 ;  /* 0x003d402003007388 */ /* 0x000fe80000004800 */
[----:B------:R-:W-:Y:S04]  /*1270*/  STS [R3.X4+0x4980], R38 ;  /* 0x0049802603007388 */ /* 0x000fe80000004800 */
[----:B------:R-:W-:Y:S04]  /*1280*/  STS [R3.X4+0x5080], R84 ;  /* 0x0050805403007388 */ /* 0x000fe80000004800 */
[----:B------:R-:W-:Y:S04]  /*1290*/  STS [R3.X4+0x4440], R82 ;  /* 0x0044405203007388 */ /* 0x000fe80000004800 */
[----:B------:R-:W-:Y:S04]  /*12a0*/  STS [R3.X4+0x47c0], R44 ;  /* 0x0047c02c03007388 */ /* 0x000fe80000004800 */
[----:B------:R-:W-:Y:S04]  /*12b0*/  @!P0 STS [R3.X4+0x5b00], R92 ;  /* 0x005b005c03008388 */ /* 0x000fe80000004800 */
[----:B---3--:R-:W-:Y:S04]  /*12c0*/  STS [R3.X4+0x4b40], R46 ;  /* 0x004b402e03007388 */ /* 0x008fe80000004800 */
[----:B-----5:R-:W-:Y:S04]  /*12d0*/  STS [R3.X4+0x5240], R26 ;  /* 0x0052401a03007388 */ /* 0x020fe80000004800 */
[----:B------:R-:W-:Y:S04]  /*12e0*/  STS [R3.X4+0x4ec0], R48 ;  /* 0x004ec03003007388 */ /* 0x000fe80000004800 */
[----:B------:R-:W-:Y:S04]  /*12f0*/  STS [R3.X4+0x55c0], R86 ;  /* 0x0055c05603007388 */ /* 0x000fe80000004800 */
[----:B------:R-:W-:Y:S04]  /*1300*/  STS [R3.X4+0x5940], R90 ;  /* 0x0059405a03007388 */ /* 0x000fe80000004800 */
[----:B------:R-:W-:Y:S04]  /*1310*/  STS [R3.X4+0x5780], R88 ;  /* 0x0057805803007388 */ /* 0x000fe80000004800 */
[----:B------:R-:W-:Y:S06]  /*1320*/  BAR.SYNC 0x0 ;  /* 0x0000000000007b1d */ /* 0x000fec0000000000 */
[----:B------:R-:W-:Y:S04]  /*1330*/  LDS R19, [R69.X4] ;  /* 0x0000000045137984 */ /* 0x000fe80000004800 */
[----:B------:R-:W0:Y:S04]  /*1340*/  LDS.128 R20, [R68] ;  /* 0x0000000044147984 */ /* 0x000e280000000c00 */
[----:B------:R-:W1:Y:S04]  /*1350*/  LDS R15, [R69.X4+0x8] ;  /* 0x00000800450f7984 */ /* 0x000e680000004800 */
[----:B------:R-:W2:Y:S04]  /*1360*/  LDS R14, [R69.X4+0x70] ;  /* 0x00007000450e7984 */ /* 0x000ea80000004800 */
[----:B------:R-:W3:Y:S04]  /*1370*/  LDS R12, [R69.X4+0x78] ;  /* 0x00007800450c7984 */ /* 0x000ee80000004800 */
[----:B------:R-:W4:Y:S04]  /*1380*/  LDS.128 R28, [R68+0x200] ;  /* 0x00020000441c7984 */ /* 0x000f280000000c00 */
[----:B------:R-:W5:Y:S04]  /*1390*/  LDS R75, [R69.X4+0xe0] ;  /* 0x0000e000454b7984 */ /* 0x000f680000004800 */
[----:B------:R-:W5:Y:S04]  /*13a0*/  LDS R17, [R69.X4+0xe8] ;  /* 0x0000e80045117984 */ /* 0x000f680000004800 */
[----:B------:R-:W-:Y:S04]  /*13b0*/  LDS.128 R24, [R68+0x100] ;  /* 0x0001000044187984 */ /* 0x000fe80000000c00 */
[----:B------:R-:W-:Y:S04]  /*13c0*/  LDS R82, [R69.X4+0x150] ;  /* 0x0001500045527984 */ /* 0x000fe80000004800 */
[----:B------:R-:W-:Y:S01]  /*13d0*/  LDS R80, [R69.X4+0x230] ;  /* 0x0002300045507984 */ /* 0x000fe20000004800 */
[----:B0-----:R-:W-:-:S03]  /*13e0*/  FFMA R33, R20, R19, R33 ;  /* 0x0000001314217223 */ /* 0x001fc60000000021 */
[----:B------:R-:W-:Y:S01]  /*13f0*/  LDS R78, [R69.X4+0x238] ;  /* 0x00023800454e7984 */ /* 0x000fe20000004800 */
[----:B-1----:R-:W-:-:S03]  /*1400*/  FFMA R35, R20, R15, R35 ;  /* 0x0000000f14237223 */ /* 0x002fc60000000023 */
[----:B------:R-:W-:Y:S01]  /*1410*/  LDS R86, [R69.X4+0xd90] ;  /* 0x000d900045567984 */ /* 0x000fe20000004800 */
[-C--:B--2---:R-:W-:Y:S02]  /*1420*/  FFMA R20, R14, R21.reuse, R33 ;  /* 0x000000150e147223 */ /* 0x084fe40000000021 */
[----:B---3--:R-:W-:Y:S02]  /*1430*/  FFMA R21, R12, R21, R35 ;  /* 0x000000150c157223 */ /* 0x008fe40000000023 */
[----:B------:R-:W0:Y:S01]  /*1440*/  LDS.128 R32, [R68+0x300] ;  /* 0x0003000044207984 */ /* 0x000e220000000c00 */
[----:B----4-:R-:W-:Y:S02]  /*1450*/  FFMA R43, R19, R28, R43 ;  /* 0x0000001c132b7223 */ /* 0x010fe4000000002b */
[----:B------:R-:W-:Y:S02]  /*1460*/  FFMA R45, R28, R15, R45 ;  /* 0x0000000f1c2d7223 */ /* 0x000fe4000000002d */
[----:B------:R-:W-:-:S02]  /*1470*/  FFMA R28, R14, R29, R43 ;  /* 0x0000001d0e1c7223 */ /* 0x000fc4000000002b */
[----:B------:R-:W-:Y:S01]  /*1480*/  FFMA R45, R12, R29, R45 ;  /* 0x0000001d0c2d7223 */ /* 0x000fe2000000002d */
[----:B------:R-:W-:Y:S01]  /*1490*/  LDS.128 R40, [R68+0x500] ;  /* 0x0005000044287984 */ /* 0x000fe20000000c00 */
[-C--:B-----5:R-:W-:Y:S02]  /*14a0*/  FFMA R28, R75, R30.reuse, R28 ;  /* 0x0000001e4b1c7223 */ /* 0x0a0fe4000000001c */
[----:B------:R-:W-:Y:S02]  /*14b0*/  FFMA R30, R17, R30, R45 ;  /* 0x0000001e111e7223 */ /* 0x000fe4000000002d */
[----:B0-----:R-:W-:Y:S02]  /*14c0*/  FFMA R47, R19, R32, R47 ;  /* 0x00000020132f7223 */ /* 0x001fe4000000002f */
[----:B------:R-:W-:Y:S02]  /*14d0*/  FFMA R49, R32, R15, R49 ;  /* 0x0000000f20317223 */ /* 0x000fe40000000031 */
[----:B------:R-:W-:-:S02]  /*14e0*/  FFMA R32, R14, R33, R47 ;  /* 0x000000210e207223 */ /* 0x000fc4000000002f */
[----:B------:R-:W0:Y:S01]  /*14f0*/  LDS.128 R44, [R68+0x600] ;  /* 0x00060000442c7984 */ /* 0x000e220000000c00 */
[----:B------:R-:W-:Y:S02]  /*1500*/  FFMA R37, R19, R24, R37 ;  /* 0x0000001813257223 */ /* 0x000fe40000000025 */
[----:B------:R-:W-:Y:S02]  /*1510*/  FFMA R39, R24, R15, R39 ;  /* 0x0000000f18277223 */ /* 0x000fe40000000027 */
[-C--:B------:R-:W-:Y:S02]  /*1520*/  FFMA R24, R14, R25.reuse, R37 ;  /* 0x000000190e187223 */ /* 0x080fe40000000025 */
[C---:B------:R-:W-:Y:S02]  /*1530*/  FFMA R25, R12.reuse, R25, R39 ;  /* 0x000000190c197223 */ /* 0x040fe40000000027 */
[----:B------:R-:W-:Y:S01]  /*1540*/  FFMA R49, R12, R33, R49 ;  /* 0x000000210c317223 */ /* 0x000fe20000000031 */
[----:B------:R-:W1:Y:S01]  /*1550*/  LDS.128 R36, [R68+0x400] ;  /* 0x0004000044247984 */ /* 0x000e620000000c00 */
[----:B------:R-:W-:-:S02]  /*1560*/  FFMA R24, R75, R26, R24 ;  /* 0x0000001a4b187223 */ /* 0x000fc40000000018 */
[----:B------:R-:W-:Y:S02]  /*1570*/  FFMA R26, R17, R26, R25 ;  /* 0x0000001a111a7223 */ /* 0x000fe40000000019 */
[-C--:B------:R-:W-:Y:S02]  /*1580*/  FFMA R32, R75, R34.reuse, R32 ;  /* 0x000000224b207223 */ /* 0x080fe40000000020 */
[----:B------:R-:W-:Y:S02]  /*1590*/  FFMA R34, R17, R34, R49 ;  /* 0x0000002211227223 */ /* 0x000fe40000000031 */
[----:B0-----:R-:W-:Y:S02]  /*15a0*/  FFMA R25, R15, R44, R50 ;  /* 0x0000002c0f197223 */ /* 0x001fe40000000032 */
[----:B------:R-:W0:Y:S01]  /*15b0*/  LDS.128 R48, [R68+0x700] ;  /* 0x0007000044307984 */ /* 0x000e220000000c00 */
[-C--:B------:R-:W-:Y:S02]  /*15c0*/  FFMA R20, R75, R22.reuse, R20 ;  /* 0x000000164b147223 */ /* 0x080fe40000000014 */
[----:B------:R-:W-:-:S02]  /*15d0*/  FFMA R22, R17, R22, R21 ;  /* 0x0000001611167223 */ /* 0x000fc40000000015 */
[C---:B------:R-:W-:Y:S02]  /*15e0*/  FFMA R77, R19.reuse, R40, R77 ;  /* 0x00000028134d7223 */ /* 0x040fe4000000004d */
[C---:B------:R-:W-:Y:S02]  /*15f0*/  FFMA R16, R19.reuse, R44, R16 ;  /* 0x0000002c13107223 */ /* 0x040fe40000000010 */
[-C--:B-1----:R-:W-:Y:S02]  /*1600*/  FFMA R21, R19, R36.reuse, R81 ;  /* 0x0000002413157223 */ /* 0x082fe40000000051 */
[C---:B------:R-:W-:Y:S02]  /*1610*/  FFMA R36, R15.reuse, R36, R83 ;  /* 0x000000240f247223 */ /* 0x040fe40000000053 */
[----:B------:R-:W-:Y:S02]  /*1620*/  FFMA R79, R15, R40, R79 ;  /* 0x000000280f4f7223 */ /* 0x000fe4000000004f */
[----:B------:R-:W-:-:S02]  /*1630*/  FFMA R21, R14, R37, R21 ;  /* 0x000000250e157223 */ /* 0x000fc40000000015 */
[----:B------:R-:W-:Y:S02]  /*1640*/  FFMA R37, R12, R37, R36 ;  /* 0x000000250c257223 */ /* 0x000fe40000000024 */
[-C--:B------:R-:W-:Y:S01]  /*1650*/  FFMA R16, R14, R45.reuse, R16 ;  /* 0x0000002d0e107223 */ /* 0x080fe20000000010 */
[----:B------:R-:W1:Y:S01]  /*1660*/  LDS R36, [R69.X4+0x158] ;  /* 0x0001580045247984 */ /* 0x000e620000004800 */
[----:B------:R-:W-:Y:S02]  /*1670*/  FFMA R25, R12, R45, R25 ;  /* 0x0000002d0c197223 */ /* 0x000fe40000000019 */
[-C--:B------:R-:W-:Y:S02]  /*1680*/  FFMA R40, R75, R38.reuse, R21 ;  /* 0x000000264b287223 */ /* 0x080fe40000000015 */
[----:B------:R-:W-:Y:S01]  /*1690*/  FFMA R44, R17, R38, R37 ;  /* 0x00000026112c7223 */ /* 0x000fe20000000025 */
[----:B------:R-:W-:Y:S01]  /*16a0*/  LDS R21, [R69.X4+0x1c8] ;  /* 0x0001c80045157984 */ /* 0x000fe20000004800 */
[----:B------:R-:W-:-:S02]  /*16b0*/  FFMA R45, R75, R46, R16 ;  /* 0x0000002e4b2d7223 */ /* 0x000fc40000000010 */
[----:B------:R-:W-:Y:S02]  /*16c0*/  FFMA R29, R12, R41, R79 ;  /* 0x000000290c1d7223 */ /* 0x000fe4000000004f */
[----:B------:R-:W-:Y:S01]  /*16d0*/  FFMA R37, R17, R46, R25 ;  /* 0x0000002e11257223 */ /* 0x000fe20000000019 */
[----:B------:R-:W-:Y:S04]  /*16e0*/  LDS R79, [R69.X4+0xd20] ;  /* 0x000d2000454f7984 */ /* 0x000fe80000004800 */
[----:B------:R-:W-:Y:S01]  /*16f0*/  LDS R25, [R69.X4+0x1c0] ;  /* 0x0001c00045197984 */ /* 0x000fe20000004800 */
[-C--:B0-----:R-:W-:Y:S02]  /*1700*/  FFMA R13, R19, R48.reuse, R13 ;  /* 0x00000030130d7223 */ /* 0x081fe4000000000d */
[----:B------:R-:W-:-:S02]  /*1710*/  FFMA R15, R15, R48, R18 ;  /* 0x000000300f0f7223 */ /* 0x000fc40000000012 */
[C---:B------:R-:W-:Y:S02]  /*1720*/  FFMA R48, R14.reuse, R41, R77 ;  /* 0x000000290e307223 */ /* 0x040fe4000000004d */
[-C--:B------:R-:W-:Y:S02]  /*1730*/  FFMA R13, R14, R49.reuse, R13 ;  /* 0x000000310e0d7223 */ /* 0x080fe4000000000d */
[C---:B------:R-:W-:Y:S02]  /*1740*/  FFMA R48, R75.reuse, R42, R48 ;  /* 0x0000002a4b307223 */ /* 0x040fe40000000030 */
[----:B------:R-:W-:Y:S02]  /*1750*/  FFMA R49, R12, R49, R15 ;  /* 0x000000310c317223 */ /* 0x000fe4000000000f */
[----:B------:R-:W-:Y:S02]  /*1760*/  FFMA R75, R75, R50, R13 ;  /* 0x000000324b4b7223 */ /* 0x000fe4000000000d */
[----:B------:R-:W0:Y:S01]  /*1770*/  LDS.128 R12, [R68+0x10] ;  /* 0x00001000440c7984 */ /* 0x000e220000000c00 */
[----:B------:R-:W-:-:S02]  /*1780*/  FFMA R29, R17, R42, R29 ;  /* 0x0000002a111d7223 */ /* 0x000fc4000000001d */
[----:B------:R-:W-:Y:S02]  /*1790*/  FFMA R50, R17, R50, R49 ;  /* 0x0000003211327223 */ /* 0x000fe40000000031 */
[----:B------:R-:W2:Y:S01]  /*17a0*/  LDS.128 R16, [R68+0x110] ;  /* 0x0001100044107984 */ /* 0x000ea20000000c00 */
[-C--:B------:R-:W-:Y:S02]  /*17b0*/  FFMA R38, R82, R23.reuse, R20 ;  /* 0x0000001752267223 */ /* 0x080fe40000000014 */
[----:B-1----:R-:W-:Y:S02]  /*17c0*/  FFMA R23, R36, R23, R22 ;  /* 0x0000001724177223 */ /* 0x002fe40000000016 */
[C---:B------:R-:W-:Y:S02]  /*17d0*/  FFMA R33, R82.reuse, R27, R24 ;  /* 0x0000001b52217223 */ /* 0x040fe40000000018 */
[C---:B------:R-:W-:Y:S02]  /*17e0*/  FFMA R24, R82.reuse, R47, R45 ;  /* 0x0000002f52187223 */ /* 0x040fe4000000002d */
[----:B------:R-:W-:-:S02]  /*17f0*/  FFMA R41, R82, R35, R32 ;  /* 0x0000002352297223 */ /* 0x000fc40000000020 */
[C---:B------:R-:W-:Y:S02]  /*1800*/  FFMA R45, R36.reuse, R35, R34 ;  /* 0x00000023242d7223 */ /* 0x040fe40000000022 */
[----:B------:R-:W-:Y:S02]  /*1810*/  FFMA R32, R36, R27, R26 ;  /* 0x0000001b24207223 */ /* 0x000fe4000000001a */
[-C--:B------:R-:W-:Y:S01]  /*1820*/  FFMA R42, R82, R31.reuse, R28 ;  /* 0x0000001f522a7223 */ /* 0x080fe2000000001c */
[----:B------:R-:W-:Y:S01]  /*1830*/  LDS R27, [R69.X4+0x2a8] ;  /* 0x0002a800451b7984 */ /* 0x000fe20000004800 */
[C---:B------:R-:W-:Y:S02]  /*1840*/  FFMA R46, R36.reuse, R31, R30 ;  /* 0x0000001f242e7223 */ /* 0x040fe4000000001e */
[----:B------:R-:W-:Y:S02]  /*1850*/  FFMA R26, R36, R43, R29 ;  /* 0x0000002b241a7223 */ /* 0x000fe4000000001d */
[----:B------:R-:W1:Y:S01]  /*1860*/  LDS.128 R28, [R68+0x210] ;  /* 0x00021000441c7984 */ /* 0x000e620000000c00 */
[----:B------:R-:W-:-:S02]  /*1870*/  FFMA R40, R82, R39, R40 ;  /* 0x0000002752287223 */ /* 0x000fc40000000028 */
[C---:B------:R-:W-:Y:S02]  /*1880*/  FFMA R48, R82.reuse, R43, R48 ;  /* 0x0000002b52307223 */ /* 0x040fe40000000030 */
[----:B------:R-:W-:Y:S02]  /*1890*/  FFMA R20, R82, R51, R75 ;  /* 0x0000003352147223 */ /* 0x000fe4000000004b */
[C---:B0-----:R-:W-:Y:S02]  /*18a0*/  FFMA R38, R12.reuse, R25, R38 ;  /* 0x000000190c267223 */ /* 0x041fe40000000026 */
[----:B------:R-:W-:Y:S02]  /*18b0*/  FFMA R34, R12, R21, R23 ;  /* 0x000000150c227223 */ /* 0x000fe40000000017 */
[-C--:B------:R-:W-:Y:S01]  /*18c0*/  FFMA R12, R80, R13.reuse, R38 ;  /* 0x0000000d500c7223 */ /* 0x080fe20000000026 */
[----:B------:R-:W0:Y:S01]  /*18d0*/  LDS R23, [R69.X4+0x2a0] ;  /* 0x0002a00045177984 */ /* 0x000e220000004800 */
[----:B------:R-:W-:-:S02]  /*18e0*/  FFMA R13, R78, R13, R34 ;  /* 0x0000000d4e0d7223 */ /* 0x000fc40000000022 */
[----:B--2---:R-:W-:Y:S02]  /*18f0*/  FFMA R84, R25, R16, R33 ;  /* 0x0000001019547223 */ /* 0x004fe40000000021 */
[----:B------:R-:W-:Y:S02]  /*1900*/  FFMA R82, R16, R21, R32 ;  /* 0x0000001510527223 */ /* 0x000fe40000000020 */
[----:B------:R-:W2:Y:S01]  /*1910*/  LDS.128 R32, [R68+0x310] ;  /* 0x0003100044207984 */ /* 0x000ea20000000c00 */
[C---:B------:R-:W-:Y:S02]  /*1920*/  FFMA R44, R36.reuse, R39, R44 ;  /* 0x00000027242c7223 */ /* 0x040fe4000000002c */
[C---:B------:R-:W-:Y:S02]  /*1930*/  FFMA R49, R36.reuse, R47, R37 ;  /* 0x0000002f24317223 */ /* 0x040fe40000000025 */
[----:B------:R-:W-:Y:S02]  /*1940*/  FFMA R22, R36, R51, R50 ;  /* 0x0000003324167223 */ /* 0x000fe40000000032 */
[----:B------:R-:W3:Y:S01]  /*1950*/  LDS.128 R36, [R68+0x410] ;  /* 0x0004100044247984 */ /* 0x000ee20000000c00 */
[----:B------:R-:W-:-:S02]  /*1960*/  FFMA R84, R80, R17, R84 ;  /* 0x0000001150547223 */ /* 0x000fc40000000054 */
[----:B------:R-:W-:Y:S02]  /*1970*/  FFMA R82, R78, R17, R82 ;  /* 0x000000114e527223 */ /* 0x000fe40000000052 */
[----:B------:R-:W-:Y:S01]  /*1980*/  LDS R17, [R69.X4+0x380] ;  /* 0x0003800045117984 */ /* 0x000fe20000004800 */
[----:B-1----:R-:W-:Y:S02]  /*1990*/  FFMA R42, R25, R28, R42 ;  /* 0x0000001c192a7223 */ /* 0x002fe4000000002a */
[----:B------:R-:W-:Y:S02]  /*19a0*/  FFMA R46, R28, R21, R46 ;  /* 0x000000151c2e7223 */ /* 0x000fe4000000002e */
[C---:B------:R-:W-:Y:S02]  /*19b0*/  FFMA R82, R27.reuse, R18, R82 ;  /* 0x000000121b527223 */ /* 0x040fe40000000052 */
[----:B------:R-:W-:Y:S02]  /*19c0*/  FFMA R46, R78, R29, R46 ;  /* 0x0000001d4e2e7223 */ /* 0x000fe4000000002e */
[----:B------:R-:W-:-:S02]  /*19d0*/  FFMA R28, R27, R14, R13 ;  /* 0x0000000e1b1c7223 */ /* 0x000fc4000000000d */
[C---:B0-----:R-:W-:Y:S02]  /*19e0*/  FFMA R84, R23.reuse, R18, R84 ;  /* 0x0000001217547223 */ /* 0x041fe40000000054 */
[----:B------:R-:W-:Y:S02]  /*19f0*/  FFMA R18, R80, R29, R42 ;  /* 0x0000001d50127223 */ /* 0x000fe4000000002a */
[----:B------:R-:W-:Y:S02]  /*1a00*/  FFMA R12, R23, R14, R12 ;  /* 0x0000000e170c7223 */ /* 0x000fe4000000000c */
[----:B--2---:R-:W-:Y:S02]  /*1a10*/  FFMA R41, R25, R32, R41 ;  /* 0x0000002019297223 */ /* 0x004fe40000000029 */
[----:B------:R-:W-:Y:S02]  /*1a20*/  FFMA R45, R32, R21, R45 ;  /* 0x00000015202d7223 */ /* 0x000fe4000000002d */
[----:B------:R-:W-:-:S02]  /*1a30*/  FFMA R18, R23, R30, R18 ;  /* 0x0000001e17127223 */ /* 0x000fc40000000012 */
[-C--:B------:R-:W-:Y:S02]  /*1a40*/  FFMA R32, R80, R33.reuse, R41 ;  /* 0x0000002150207223 */ /* 0x080fe40000000029 */
[----:B---3--:R-:W-:Y:S02]  /*1a50*/  FFMA R14, R25, R36, R40 ;  /* 0x00000024190e7223 */ /* 0x008fe40000000028 */
[----:B------:R-:W-:Y:S01]  /*1a60*/  FFMA R30, R27, R30, R46 ;  /* 0x0000001e1b1e7223 */ /* 0x000fe2000000002e */
[----:B------:R-:W0:Y:S01]  /*1a70*/  LDS.128 R40, [R68+0x510] ;  /* 0x0005100044287984 */ /* 0x000e220000000c00 */
[----:B------:R-:W-:Y:S02]  /*1a80*/  FFMA R33, R78, R33, R45 ;  /* 0x000000214e217223 */ /* 0x000fe4000000002d */
[----:B------:R-:W-:Y:S02]  /*1a90*/  FFMA R36, R21, R36, R44 ;  /* 0x0000002415247223 */ /* 0x000fe4000000002c */
[----:B------:R-:W1:Y:S01]  /*1aa0*/  LDS.128 R44, [R68+0x610] ;  /* 0x00061000442c7984 */ /* 0x000e620000000c00 */
[----:B0-----:R-:W-:-:S02]  /*1ab0*/  FFMA R13, R25, R40, R48 ;  /* 0x00000028190d7223 */ /* 0x001fc40000000030 */
[-C--:B-1----:R-:W-:Y:S02]  /*1ac0*/  FFMA R16, R21, R44.reuse, R49 ;  /* 0x0000002c15107223 */ /* 0x082fe40000000031 */
[----:B------:R-:W0:Y:S01]  /*1ad0*/  LDS.128 R48, [R68+0x710] ;  /* 0x0007100044307984 */ /* 0x000e220000000c00 */
[-C--:B------:R-:W-:Y:S02]  /*1ae0*/  FFMA R14, R80, R37.reuse, R14 ;  /* 0x00000025500e7223 */ /* 0x080fe4000000000e */
[----:B------:R-:W-:Y:S02]  /*1af0*/  FFMA R37, R78, R37, R36 ;  /* 0x000000254e257223 */ /* 0x000fe40000000024 */
[----:B------:R-:W-:Y:S01]  /*1b00*/  FFMA R24, R25, R44, R24 ;  /* 0x0000002c19187223 */ /* 0x000fe20000000018 */
[----:B------:R-:W-:Y:S01]  /*1b10*/  LDS R36, [R69.X4+0x318] ;  /* 0x0003180045247984 */ /* 0x000fe20000004800 */
[----:B------:R-:W-:Y:S02]  /*1b20*/  FFMA R26, R21, R40, R26 ;  /* 0x00000028151a7223 */ /* 0x000fe4000000001a */
[----:B------:R-:W-:-:S02]  /*1b30*/  FFMA R40, R23, R38, R14 ;  /* 0x0000002617287223 */ /* 0x000fc4000000000e */
[----:B------:R-:W-:Y:S01]  /*1b40*/  FFMA R44, R27, R38, R37 ;  /* 0x000000261b2c7223 */ /* 0x000fe20000000025 */
[----:B------:R-:W-:Y:S01]  /*1b50*/  LDS R14, [R69.X4+0x3f8] ;  /* 0x0003f800450e7984 */ /* 0x000fe20000004800 */
[C---:B------:R-:W-:Y:S02]  /*1b60*/  FFMA R13, R80.reuse, R41, R13 ;  /* 0x00000029500d7223 */ /* 0x040fe4000000000d */
[-C--:B------:R-:W-:Y:S01]  /*1b70*/  FFMA R24, R80, R45.reuse, R24 ;  /* 0x0000002d50187223 */ /* 0x080fe20000000018 */
[----:B------:R-:W1:Y:S01]  /*1b80*/  LDS R38, [R69.X4+0x310] ;  /* 0x0003100045267984 */ /* 0x000e620000004800 */
[----:B------:R-:W-:Y:S02]  /*1b90*/  FFMA R16, R78, R45, R16 ;  /* 0x0000002d4e107223 */ /* 0x000fe40000000010 */
[-C--:B------:R-:W-:Y:S02]  /*1ba0*/  FFMA R32, R23, R34.reuse, R32 ;  /* 0x0000002217207223 */ /* 0x080fe40000000020 */
[----:B------:R-:W-:-:S02]  /*1bb0*/  FFMA R34, R27, R34, R33 ;  /* 0x000000221b227223 */ /* 0x000fc40000000021 */
[-C--:B------:R-:W-:Y:S02]  /*1bc0*/  FFMA R45, R23, R46.reuse, R24 ;  /* 0x0000002e172d7223 */ /* 0x080fe40000000018 */
[----:B------:R-:W-:Y:S02]  /*1bd0*/  FFMA R33, R27, R46, R16 ;  /* 0x0000002e1b217223 */ /* 0x000fe40000000010 */
[----:B------:R-:W-:Y:S01]  /*1be0*/  LDS R16, [R69.X4+0x3f0] ;  /* 0x0003f00045107984 */ /* 0x000fe20000004800 */
[-C--:B0-----:R-:W-:Y:S02]  /*1bf0*/  FFMA R20, R25, R48.reuse, R20 ;  /* 0x0000003019147223 */ /* 0x081fe40000000014 */
[----:B------:R-:W-:Y:S02]  /*1c00*/  FFMA R22, R21, R48, R22 ;  /* 0x0000003015167223 */ /* 0x000fe40000000016 */
[----:B------:R-:W-:Y:S02]  /*1c10*/  FFMA R20, R80, R49, R20 ;  /* 0x0000003150147223 */ /* 0x000fe40000000014 */
[----:B------:R-:W-:-:S02]  /*1c20*/  FFMA R48, R23, R42, R13 ;  /* 0x0000002a17307223 */ /* 0x000fc4000000000d */
[----:B------:R-:W-:Y:S01]  /*1c30*/  FFMA R75, R78, R49, R22 ;  /* 0x000000314e4b7223 */ /* 0x000fe20000000016 */
[----:B------:R-:W-:Y:S01]  /*1c40*/  LDS R13, [R69.X4+0x388] ;  /* 0x00038800450d7984 */ /* 0x000fe20000004800 */
[----:B------:R-:W-:-:S03]  /*1c50*/  FFMA R46, R23, R50, R20 ;  /* 0x00000032172e7223 */ /* 0x000fc60000000014 */
[----:B------:R-:W0:Y:S01]  /*1c60*/  LDS.128 R20, [R68+0x20] ;  /* 0x0000200044147984 */ /* 0x000e220000000c00 */
[----:B------:R-:W-:Y:S02]  /*1c70*/  FFMA R26, R78, R41, R26 ;  /* 0x000000294e1a7223 */ /* 0x000fe4000000001a */
[-C--:B-1----:R-:W-:Y:S02]  /*1c80*/  FFMA R37, R38, R15.reuse, R12 ;  /* 0x0000000f26257223 */ /* 0x082fe4000000000c */
[C---:B------:R-:W-:Y:S02]  /*1c90*/  FFMA R29, R27.reuse, R42, R26 ;  /* 0x0000002a1b1d7223 */ /* 0x040fe4000000001a */
[----:B------:R-:W-:Y:S02]  /*1ca0*/  FFMA R75, R27, R50, R75 ;  /* 0x000000321b4b7223 */ /* 0x000fe4000000004b */
[----:B------:R-:W-:Y:S01]  /*1cb0*/  FFMA R15, R36, R15, R28 ;  /* 0x0000000f240f7223 */ /* 0x000fe2000000001c */
[----:B------:R-:W1:Y:S01]  /*1cc0*/  LDS.128 R24, [R68+0x120] ;  /* 0x0001200044187984 */ /* 0x000e620000000c00 */
[----:B------:R-:W-:-:S02]  /*1cd0*/  FFMA R41, R38, R35, R32 ;  /* 0x0000002326297223 */ /* 0x000fc40000000020 */
[C---:B------:R-:W-:Y:S02]  /*1ce0*/  FFMA R12, R38.reuse, R51, R46 ;  /* 0x00000033260c7223 */ /* 0x040fe4000000002e */
[-C--:B------:R-:W-:Y:S02]  /*1cf0*/  FFMA R42, R38, R31.reuse, R18 ;  /* 0x0000001f262a7223 */ /* 0x080fe40000000012 */
[C---:B------:R-:W-:Y:S02]  /*1d00*/  FFMA R46, R36.reuse, R31, R30 ;  /* 0x0000001f242e7223 */ /* 0x040fe4000000001e */
[----:B------:R-:W-:Y:S02]  /*1d10*/  FFMA R49, R36, R43, R29 ;  /* 0x0000002b24317223 */ /* 0x000fe4000000001d */
[----:B------:R-:W2:Y:S01]  /*1d20*/  LDS.128 R28, [R68+0x220] ;  /* 0x00022000441c7984 */ /* 0x000ea20000000c00 */
[-C--:B------:R-:W-:Y:S02]  /*1d30*/  FFMA R84, R38, R19.reuse, R84 ;  /* 0x0000001326547223 */ /* 0x080fe40000000054 */
[----:B------:R-:W-:-:S02]  /*1d40*/  FFMA R82, R36, R19, R82 ;  /* 0x0000001324527223 */ /* 0x000fc40000000052 */
[----:B------:R-:W-:Y:S02]  /*1d50*/  FFMA R18, R38, R47, R45 ;  /* 0x0000002f26127223 */ /* 0x000fe4000000002d */
[C---:B------:R-:W-:Y:S02]  /*1d60*/  FFMA R19, R36.reuse, R51, R75 ;  /* 0x0000003324137223 */ /* 0x040fe4000000004b */
[C---:B------:R-:W-:Y:S01]  /*1d70*/  FFMA R45, R36.reuse, R35, R34 ;  /* 0x00000023242d7223 */ /* 0x040fe20000000022 */
[----:B------:R-:W3:Y:S01]  /*1d80*/  LDS R75, [R69.X4+0x460] ;  /* 0x00046000454b7984 */ /* 0x000ee20000004800 */
[----:B------:R-:W-:Y:S02]  /*1d90*/  FFMA R50, R36, R47, R33 ;  /* 0x0000002f24327223 */ /* 0x000fe40000000021 */
[C---:B0-----:R-:W-:Y:S02]  /*1da0*/  FFMA R37, R20.reuse, R17, R37 ;  /* 0x0000001114257223 */ /* 0x041fe40000000025 */
[----:B------:R-:W-:-:S02]  /*1db0*/  FFMA R32, R20, R13, R15 ;  /* 0x0000000d14207223 */ /* 0x000fc4000000000f */
[-C--:B------:R-:W-:Y:S01]  /*1dc0*/  FFMA R20, R16, R21.reuse, R37 ;  /* 0x0000001510147223 */ /* 0x080fe20000000025 */
[----:B------:R-:W0:Y:S01]  /*1dd0*/  LDS R15, [R69.X4+0x468] ;  /* 0x00046800450f7984 */ /* 0x000e220000004800 */
[----:B------:R-:W-:-:S03]  /*1de0*/  FFMA R21, R14, R21, R32 ;  /* 0x000000150e157223 */ /* 0x000fc60000000020 */
[----:B------:R-:W4:Y:S01]  /*1df0*/  LDS.128 R32, [R68+0x320] ;  /* 0x0003200044207984 */ /* 0x000f220000000c00 */
[C---:B------:R-:W-:Y:S02]  /*1e00*/  FFMA R40, R38.reuse, R39, R40 ;  /* 0x0000002726287223 */ /* 0x040fe40000000028 */
[----:B------:R-:W-:Y:S02]  /*1e10*/  FFMA R48, R38, R43, R48 ;  /* 0x0000002b26307223 */ /* 0x000fe40000000030 */
[----:B------:R-:W-:Y:S02]  /*1e20*/  FFMA R44, R36, R39, R44 ;  /* 0x00000027242c7223 */ /* 0x000fe4000000002c */
[----:B------:R-:W5:Y:S01]  /*1e30*/  LDS.128 R36, [R68+0x420] ;  /* 0x0004200044247984 */ /* 0x000f620000000c00 */
[----:B-1----:R-:W-:Y:S02]  /*1e40*/  FFMA R80, R17, R24, R84 ;  /* 0x0000001811507223 */ /* 0x002fe40000000054 */
[----:B------:R-:W-:Y:S01]  /*1e50*/  FFMA R78, R24, R13, R82 ;  /* 0x0000000d184e7223 */ /* 0x000fe20000000052 */
[----:B------:R-:W-:Y:S01]  /*1e60*/  LDS R84, [R69.X4+0xd98] ;  /* 0x000d980045547984 */ /* 0x000fe20000004800 */
[----:B------:R-:W-:-:S02]  /*1e70*/  FFMA R80, R16, R25, R80 ;  /* 0x0000001910507223 */ /* 0x000fc40000000050 */
[----:B------:R-:W-:Y:S02]  /*1e80*/  FFMA R78, R14, R25, R78 ;  /* 0x000000190e4e7223 */ /* 0x000fe4000000004e */
[----:B--2---:R-:W-:Y:S02]  /*1e90*/  FFMA R42, R17, R28, R42 ;  /* 0x0000001c112a7223 */ /* 0x004fe4000000002a */
[----:B------:R-:W-:Y:S02]  /*1ea0*/  FFMA R46, R28, R13, R46 ;  /* 0x0000000d1c2e7223 */ /* 0x000fe4000000002e */
[C---:B---3--:R-:W-:Y:S02]  /*1eb0*/  FFMA R80, R75.reuse, R26, R80 ;  /* 0x0000001a4b507223 */ /* 0x048fe40000000050 */
[----:B------:R-:W-:Y:S02]  /*1ec0*/  FFMA R46, R14, R29, R46 ;  /* 0x0000001d0e2e7223 */ /* 0x000fe4000000002e */
[----:B------:R-:W-:-:S02]  /*1ed0*/  FFMA R20, R75, R22, R20 ;  /* 0x000000164b147223 */ /* 0x000fc40000000014 */
[----:B0-----:R-:W-:Y:S02]  /*1ee0*/  FFMA R78, R15, R26, R78 ;  /* 0x0000001a0f4e7223 */ /* 0x001fe4000000004e */
[----:B------:R-:W-:Y:S02]  /*1ef0*/  FFMA R26, R16, R29, R42 ;  /* 0x0000001d101a7223 */ /* 0x000fe4000000002a */
[----:B----4-:R-:W-:Y:S02]  /*1f00*/  FFMA R41, R17, R32, R41 ;  /* 0x0000002011297223 */ /* 0x010fe40000000029 */
[----:B------:R-:W-:Y:S02]  /*1f10*/  FFMA R45, R32, R13, R45 ;  /* 0x0000000d202d7223 */ /* 0x000fe4000000002d */
[----:B------:R-:W-:Y:S02]  /*1f20*/  FFMA R28, R15, R22, R21 ;  /* 0x000000160f1c7223 */ /* 0x000fe40000000015 */
[----:B------:R-:W-:-:S02]  /*1f30*/  FFMA R26, R75, R30, R26 ;  /* 0x0000001e4b1a7223 */ /* 0x000fc4000000001a */
[-C--:B------:R-:W-:Y:S02]  /*1f40*/  FFMA R32, R16, R33.reuse, R41 ;  /* 0x0000002110207223 */ /* 0x080fe40000000029 */
[----:B-----5:R-:W-:Y:S02]  /*1f50*/  FFMA R22, R17, R36, R40 ;  /* 0x0000002411167223 */ /* 0x020fe40000000028 */
[----:B------:R-:W-:Y:S01]  /*1f60*/  FFMA R30, R15, R30, R46 ;  /* 0x0000001e0f1e7223 */ /* 0x000fe2000000002e */
[----:B------:R-:W0:Y:S01]  /*1f70*/  LDS.128 R40, [R68+0x520] ;  /* 0x0005200044287984 */ /* 0x000e220000000c00 */
[----:B------:R-:W-:Y:S02]  /*1f80*/  FFMA R33, R14, R33, R45 ;  /* 0x000000210e217223 */ /* 0x000fe4000000002d */
[----:B------:R-:W-:Y:S02]  /*1f90*/  FFMA R36, R13, R36, R44 ;  /* 0x000000240d247223 */ /* 0x000fe4000000002c */
[----:B------:R-:W1:Y:S01]  /*1fa0*/  LDS.128 R44, [R68+0x620] ;  /* 0x00062000442c7984 */ /* 0x000e620000000c00 */
[----:B0-----:R-:W-:-:S02]  /*1fb0*/  FFMA R21, R17, R40, R48 ;  /* 0x0000002811157223 */ /* 0x001fc40000000030 */
[C---:B------:R-:W-:Y:S02]  /*1fc0*/  FFMA R24, R13.reuse, R40, R49 ;  /* 0x000000280d187223 */ /* 0x040fe40000000031 */
[-C--:B-1----:R-:W-:Y:S02]  /*1fd0*/  FFMA R25, R13, R44.reuse, R50 ;  /* 0x0000002c0d197223 */ /* 0x082fe40000000032 */
[----:B------:R-:W0:Y:S01]  /*1fe0*/  LDS.128 R48, [R68+0x720] ;  /* 0x0007200044307984 */ /* 0x000e220000000c00 */
[-C--:B------:R-:W-:Y:S02]  /*1ff0*/  FFMA R22, R16, R37.reuse, R22 ;  /* 0x0000002510167223 */ /* 0x080fe40000000016 */
[----:B------:R-:W-:Y:S02]  /*2000*/  FFMA R37, R14, R37, R36 ;  /* 0x000000250e257223 */ /* 0x000fe40000000024 */
[----:B------:R-:W-:Y:S01]  /*2010*/  FFMA R18, R17, R44, R18 ;  /* 0x0000002c11127223 */ /* 0x000fe20000000012 */
[----:B------:R-:W-:Y:S01]  /*2020*/  LDS R36, [R69.X4+0x4d8] ;  /* 0x0004d80045247984 */ /* 0x000fe20000004800 */
        /* <DEDUP_REMOVED lines=9> */
[----:B------:R-:W-:Y:S02]  /*20c0*/  FFMA R24, R14, R41, R24 ;  /* 0x000000290e187223 */ /* 0x000fe40000000018 */
[-C--:B------:R-:W-:Y:S02]  /*20d0*/  FFMA R45, R75, R46.reuse, R18 ;  /* 0x0000002e4b2d7223 */ /* 0x080fe40000000012 */
[C---:B------:R-:W-:Y:S02]  /*20e0*/  FFMA R33, R15.reuse, R46, R25 ;  /* 0x0000002e0f217223 */ /* 0x040fe40000000019 */
[----:B------:R-:W-:Y:S01]  /*20f0*/  LDS R25, [R69.X4+0x540] ;  /* 0x0005400045197984 */ /* 0x000fe20000004800 */
[----:B------:R-:W-:-:S03]  /*2100*/  FFMA R29, R15, R42, R24 ;  /* 0x0000002a0f1d7223 */ /* 0x000fc60000000018 */
[----:B------:R-:W-:Y:S01]  /*2110*/  LDS R24, [R69.X4+0x5b0] ;  /* 0x0005b00045187984 */ /* 0x000fe20000004800 */
[-C--:B0-----:R-:W-:Y:S02]  /*2120*/  FFMA R19, R13, R48.reuse, R19 ;  /* 0x000000300d137223 */ /* 0x081fe40000000013 */
[----:B------:R-:W-:Y:S02]  /*2130*/  FFMA R12, R17, R48, R12 ;  /* 0x00000030110c7223 */ /* 0x000fe4000000000c */
[----:B------:R-:W-:Y:S02]  /*2140*/  FFMA R48, R75, R42, R21 ;  /* 0x0000002a4b307223 */ /* 0x000fe40000000015 */
[-C--:B------:R-:W-:Y:S01]  /*2150*/  FFMA R12, R16, R49.reuse, R12 ;  /* 0x00000031100c7223 */ /* 0x080fe2000000000c */
[----:B------:R-:W-:Y:S01]  /*2160*/  LDS R21, [R69.X4+0x548] ;  /* 0x0005480045157984 */ /* 0x000fe20000004800 */
[----:B------:R-:W-:-:S03]  /*2170*/  FFMA R14, R14, R49, R19 ;  /* 0x000000310e0e7223 */ /* 0x000fc60000000013 */
[----:B------:R-:W0:Y:S01]  /*2180*/  LDS.128 R16, [R68+0x30] ;  /* 0x0000300044107984 */ /* 0x000e220000000c00 */
[-C--:B------:R-:W-:Y:S02]  /*2190*/  FFMA R46, R75, R50.reuse, R12 ;  /* 0x000000324b2e7223 */ /* 0x080fe4000000000c */
[C---:B-1----:R-:W-:Y:S02]  /*21a0*/  FFMA R41, R38.reuse, R35, R32 ;  /* 0x0000002326297223 */ /* 0x042fe40000000020 */
[-C--:B------:R-:W-:Y:S02]  /*21b0*/  FFMA R37, R38, R23.reuse, R20 ;  /* 0x0000001726257223 */ /* 0x080fe40000000014 */
[----:B------:R-:W-:Y:S02]  /*21c0*/  FFMA R32, R36, R23, R28 ;  /* 0x0000001724207223 */ /* 0x000fe4000000001c */
[----:B------:R-:W-:Y:S02]  /*21d0*/  FFMA R75, R15, R50, R14 ;  /* 0x000000320f4b7223 */ /* 0x000fe4000000000e */
[C---:B------:R-:W-:Y:S01]  /*21e0*/  FFMA R20, R38.reuse, R51, R46 ;  /* 0x0000003326147223 */ /* 0x040fe2000000002e */
[----:B------:R-:W1:Y:S01]  /*21f0*/  LDS.128 R12, [R68+0x130] ;  /* 0x00013000440c7984 */ /* 0x000e620000000c00 */
[----:B------:R-:W-:-:S02]  /*2200*/  FFMA R42, R38, R31, R26 ;  /* 0x0000001f262a7223 */ /* 0x000fc4000000001a */
[C---:B------:R-:W-:Y:S02]  /*2210*/  FFMA R46, R36.reuse, R31, R30 ;  /* 0x0000001f242e7223 */ /* 0x040fe4000000001e */
[----:B------:R-:W-:Y:S02]  /*2220*/  FFMA R49, R36, R43, R29 ;  /* 0x0000002b24317223 */ /* 0x000fe4000000001d */
[----:B------:R-:W2:Y:S01]  /*2230*/  LDS.128 R28, [R68+0x230] ;  /* 0x00023000441c7984 */ /* 0x000ea20000000c00 */
[----:B------:R-:W-:Y:S02]  /*2240*/  FFMA R26, R38, R47, R45 ;  /* 0x0000002f261a7223 */ /* 0x000fe4000000002d */
[C---:B------:R-:W-:Y:S02]  /*2250*/  FFMA R45, R36.reuse, R35, R34 ;  /* 0x00000023242d7223 */ /* 0x040fe40000000022 */
[----:B------:R-:W-:Y:S02]  /*2260*/  FFMA R50, R36, R47, R33 ;  /* 0x0000002f24327223 */ /* 0x000fe40000000021 */
[----:B------:R-:W-:-:S02]  /*2270*/  FFMA R80, R38, R27, R80 ;  /* 0x0000001b26507223 */ /* 0x000fc40000000050 */
[C---:B------:R-:W-:Y:S02]  /*2280*/  FFMA R78, R36.reuse, R27, R78 ;  /* 0x0000001b244e7223 */ /* 0x040fe4000000004e */
[----:B------:R-:W-:Y:S01]  /*2290*/  FFMA R23, R36, R51, R75 ;  /* 0x0000003324177223 */ /* 0x000fe2000000004b */
[----:B------:R-:W3:Y:S01]  /*22a0*/  LDS R27, [R69.X4+0x628] ;  /* 0x00062800451b7984 */ /* 0x000ee20000004800 */
[C---:B------:R-:W-:Y:S02]  /*22b0*/  FFMA R40, R38.reuse, R39, R40 ;  /* 0x0000002726287223 */ /* 0x040fe40000000028 */
[----:B------:R-:W-:Y:S01]  /*22c0*/  FFMA R48, R38, R43, R48 ;  /* 0x0000002b26307223 */ /* 0x000fe20000000030 */
[----:B------:R-:W4:Y:S01]  /*22d0*/  LDS R75, [R69.X4+0x620] ;  /* 0x00062000454b7984 */ /* 0x000f220000004800 */
[C---:B0-----:R-:W-:Y:S02]  /*22e0*/  FFMA R37, R16.reuse, R25, R37 ;  /* 0x0000001910257223 */ /* 0x041fe40000000025 */
[----:B------:R-:W-:-:S02]  /*22f0*/  FFMA R32, R16, R21, R32 ;  /* 0x0000001510207223 */ /* 0x000fc40000000020 */
[-C--:B------:R-:W-:Y:S02]  /*2300*/  FFMA R16, R24, R17.reuse, R37 ;  /* 0x0000001118107223 */ /* 0x080fe40000000025 */
[----:B------:R-:W-:Y:S02]  /*2310*/  FFMA R17, R22, R17, R32 ;  /* 0x0000001116117223 */ /* 0x000fe40000000020 */
[----:B------:R-:W0:Y:S01]  /*2320*/  LDS.128 R32, [R68+0x330] ;  /* 0x0003300044207984 */ /* 0x000e220000000c00 */
[----:B------:R-:W-:-:S03]  /*2330*/  FFMA R44, R36, R39, R44 ;  /* 0x00000027242c7223 */ /* 0x000fc6000000002c */
[----:B------:R-:W5:Y:S01]  /*2340*/  LDS.128 R36, [R68+0x430] ;  /* 0x0004300044247984 */ /* 0x000f620000000c00 */
[C---:B-1----:R-:W-:Y:S02]  /*2350*/  FFMA R43, R25.reuse, R12, R80 ;  /* 0x0000000c192b7223 */ /* 0x042fe40000000050 */
[-C--:B------:R-:W-:Y:S01]  /*2360*/  FFMA R78, R12, R21.reuse, R78 ;  /* 0x000000150c4e7223 */ /* 0x080fe2000000004e */
[----:B------:R-:W-:Y:S01]  /*2370*/  LDS R80, [R69.X4+0x690] ;  /* 0x0006900045507984 */ /* 0x000fe20000004800 */
[----:B--2---:R-:W-:Y:S02]  /*2380*/  FFMA R42, R25, R28, R42 ;  /* 0x0000001c192a7223 */ /* 0x004fe4000000002a */
[----:B------:R-:W-:Y:S02]  /*2390*/  FFMA R46, R28, R21, R46 ;  /* 0x000000151c2e7223 */ /* 0x000fe4000000002e */
[-C--:B------:R-:W-:Y:S02]  /*23a0*/  FFMA R43, R24, R13.reuse, R43 ;  /* 0x0000000d182b7223 */ /* 0x080fe4000000002b */
[----:B------:R-:W-:-:S02]  /*23b0*/  FFMA R78, R22, R13, R78 ;  /* 0x0000000d164e7223 */ /* 0x000fc4000000004e */
[-C--:B------:R-:W-:Y:S02]  /*23c0*/  FFMA R42, R24, R29.reuse, R42 ;  /* 0x0000001d182a7223 */ /* 0x080fe4000000002a */
[----:B------:R-:W-:Y:S02]  /*23d0*/  FFMA R46, R22, R29, R46 ;  /* 0x0000001d162e7223 */ /* 0x000fe4000000002e */
[C---:B---3--:R-:W-:Y:S02]  /*23e0*/  FFMA R28, R27.reuse, R18, R17 ;  /* 0x000000121b1c7223 */ /* 0x048fe40000000011 */
[----:B------:R-:W-:Y:S02]  /*23f0*/  FFMA R78, R27, R14, R78 ;  /* 0x0000000e1b4e7223 */ /* 0x000fe4000000004e */
[C---:B----4-:R-:W-:Y:S02]  /*2400*/  FFMA R12, R75.reuse, R18, R16 ;  /* 0x000000124b0c7223 */ /* 0x050fe40000000010 */
[----:B------:R-:W-:-:S02]  /*2410*/  FFMA R18, R75, R14, R43 ;  /* 0x0000000e4b127223 */ /* 0x000fc4000000002b */
[----:B0-----:R-:W-:Y:S02]  /*2420*/  FFMA R13, R25, R32, R41 ;  /* 0x00000020190d7223 */ /* 0x001fe40000000029 */
[----:B------:R-:W-:Y:S02]  /*2430*/  FFMA R45, R32, R21, R45 ;  /* 0x00000015202d7223 */ /* 0x000fe4000000002d */
[-C--:B------:R-:W-:Y:S02]  /*2440*/  FFMA R32, R75, R30.reuse, R42 ;  /* 0x0000001e4b207223 */ /* 0x080fe4000000002a */
[-C--:B------:R-:W-:Y:S02]  /*2450*/  FFMA R13, R24, R33.reuse, R13 ;  /* 0x00000021180d7223 */ /* 0x080fe4000000000d */
[----:B------:R-:W-:Y:S02]  /*2460*/  FFMA R30, R27, R30, R46 ;  /* 0x0000001e1b1e7223 */ /* 0x000fe4000000002e */
[----:B------:R-:W-:-:S02]  /*2470*/  FFMA R33, R22, R33, R45 ;  /* 0x0000002116217223 */ /* 0x000fc4000000002d */
[-C--:B-----5:R-:W-:Y:S02]  /*2480*/  FFMA R14, R25, R36.reuse, R40 ;  /* 0x00000024190e7223 */ /* 0x0a0fe40000000028 */
[----:B------:R-:W-:Y:S01]  /*2490*/  FFMA R16, R21, R36, R44 ;  /* 0x0000002415107223 */ /* 0x000fe2000000002c */
[----:B------:R-:W0:Y:S04]  /*24a0*/  LDS.128 R40, [R68+0x530] ;  /* 0x0005300044287984 */ /* 0x000e280000000c00 */
[----:B------:R-:W1:Y:S01]  /*24b0*/  LDS.128 R44, [R68+0x630] ;  /* 0x00063000442c7984 */ /* 0x000e620000000c00 */
[----:B------:R-:W-:Y:S02]  /*24c0*/  FFMA R14, R24, R37, R14 ;  /* 0x00000025180e7223 */ /* 0x000fe4000000000e */
[----:B------:R-:W-:-:S02]  /*24d0*/  FFMA R36, R75, R34, R13 ;  /* 0x000000224b247223 */ /* 0x000fc4000000000d */
[----:B------:R-:W-:Y:S02]  /*24e0*/  FFMA R37, R22, R37, R16 ;  /* 0x0000002516257223 */ /* 0x000fe40000000010 */
[-C--:B0-----:R-:W-:Y:S02]  /*24f0*/  FFMA R13, R25, R40.reuse, R48 ;  /* 0x00000028190d7223 */ /* 0x081fe40000000030 */
[C---:B------:R-:W-:Y:S02]  /*2500*/  FFMA R16, R21.reuse, R40, R49 ;  /* 0x0000002815107223 */ /* 0x040fe40000000031 */
[-C--:B-1----:R-:W-:Y:S02]  /*2510*/  FFMA R17, R21, R44.reuse, R50 ;  /* 0x0000002c15117223 */ /* 0x082fe40000000032 */
[----:B------:R-:W0:Y:S01]  /*2520*/  LDS.128 R48, [R68+0x730] ;  /* 0x0007300044307984 */ /* 0x000e220000000c00 */
[----:B------:R-:W-:Y:S02]  /*2530*/  FFMA R26, R25, R44, R26 ;  /* 0x0000002c191a7223 */ /* 0x000fe4000000001a */
[----:B------:R-:W-:-:S02]  /*2540*/  FFMA R13, R24, R41, R13 ;  /* 0x00000029180d7223 */ /* 0x000fc4000000000d */
[-C--:B------:R-:W-:Y:S02]  /*2550*/  FFMA R26, R24, R45.reuse, R26 ;  /* 0x0000002d181a7223 */ /* 0x080fe4000000001a */
[C---:B------:R-:W-:Y:S02]  /*2560*/  FFMA R17, R22.reuse, R45, R17 ;  /* 0x0000002d16117223 */ /* 0x040fe40000000011 */
[-C--:B------:R-:W-:Y:S02]  /*2570*/  FFMA R40, R75, R38.reuse, R14 ;  /* 0x000000264b287223 */ /* 0x080fe4000000000e */
[----:B------:R-:W-:Y:S01]  /*2580*/  FFMA R44, R27, R38, R37 ;  /* 0x000000261b2c7223 */ /* 0x000fe20000000025 */
[----:B------:R-:W-:Y:S01]  /*2590*/  LDS R14, [R69.X4+0x778] ;  /* 0x00077800450e7984 */ /* 0x000fe20000004800 */
[----:B------:R-:W-:-:S03]  /*25a0*/  FFMA R16, R22, R41, R16 ;  /* 0x0000002916107223 */ /* 0x000fc60000000010 */
[----:B------:R-:W1:Y:S01]  /*25b0*/  LDS R38, [R69.X4+0x698] ;  /* 0x0006980045267984 */ /* 0x000e620000004800 */
[-C--:B------:R-:W-:Y:S02]  /*25c0*/  FFMA R45, R75, R46.reuse, R26 ;  /* 0x0000002e4b2d7223 */ /* 0x080fe4000000001a */
[C---:B------:R-:W-:Y:S02]  /*25d0*/  FFMA R37, R27.reuse, R46, R17 ;  /* 0x0000002e1b257223 */ /* 0x040fe40000000011 */
[----:B------:R-:W-:Y:S01]  /*25e0*/  LDS R17, [R69.X4+0x700] ;  /* 0x0007000045117984 */ /* 0x000fe20000004800 */
[C---:B------:R-:W-:Y:S02]  /*25f0*/  FFMA R29, R27.reuse, R42, R16 ;  /* 0x0000002a1b1d7223 */ /* 0x040fe40000000010 */
[----:B------:R-:W-:Y:S01]  /*2600*/  FFMA R34, R27, R34, R33 ;  /* 0x000000221b227223 */ /* 0x000fe20000000021 */
[----:B------:R-:W-:Y:S01]  /*2610*/  LDS R16, [R69.X4+0x770] ;  /* 0x0007700045107984 */ /* 0x000fe20000004800 */
[----:B0-----:R-:W-:-:S02]  /*2620*/  FFMA R20, R25, R48, R20 ;  /* 0x0000003019147223 */ /* 0x001fc40000000014 */
[----:B------:R-:W-:Y:S02]  /*2630*/  FFMA R23, R21, R48, R23 ;  /* 0x0000003015177223 */ /* 0x000fe40000000017 */
[-C--:B------:R-:W-:Y:S02]  /*2640*/  FFMA R20, R24, R49.reuse, R20 ;  /* 0x0000003118147223 */ /* 0x080fe40000000014 */
[C---:B------:R-:W-:Y:S02]  /*2650*/  FFMA R48, R75.reuse, R42, R13 ;  /* 0x0000002a4b307223 */ /* 0x040fe4000000000d */
[----:B------:R-:W-:Y:S01]  /*2660*/  FFMA R77, R22, R49, R23 ;  /* 0x00000031164d7223 */ /* 0x000fe20000000017 */
[----:B------:R-:W-:Y:S01]  /*2670*/  LDS R13, [R69.X4+0x708] ;  /* 0x00070800450d7984 */ /* 0x000fe20000004800 */
[----:B------:R-:W-:-:S03]  /*2680*/  FFMA R46, R75, R50, R20 ;  /* 0x000000324b2e7223 */ /* 0x000fc60000000014 */
[----:B------:R-:W0:Y:S01]  /*2690*/  LDS.128 R20, [R68+0x40] ;  /* 0x0000400044147984 */ /* 0x000e220000000c00 */
[----:B------:R-:W-:-:S03]  /*26a0*/  FFMA R77, R27, R50, R77 ;  /* 0x000000321b4d7223 */ /* 0x000fc6000000004d */
[----:B------:R-:W2:Y:S01]  /*26b0*/  LDS.128 R24, [R68+0x140] ;  /* 0x0001400044187984 */ /* 0x000ea20000000c00 */
[-C--:B------:R-:W-:Y:S02]  /*26c0*/  FFMA R75, R80, R19.reuse, R12 ;  /* 0x00000013504b7223 */ /* 0x080fe4000000000c */
[----:B-1----:R-:W-:Y:S02]  /*26d0*/  FFMA R19, R38, R19, R28 ;  /* 0x0000001326137223 */ /* 0x002fe4000000001c */
[C---:B------:R-:W-:Y:S02]  /*26e0*/  FFMA R33, R80.reuse, R15, R18 ;  /* 0x0000000f50217223 */ /* 0x040fe40000000012 */
[C---:B------:R-:W-:Y:S02]  /*26f0*/  FFMA R18, R80.reuse, R47, R45 ;  /* 0x0000002f50127223 */ /* 0x040fe4000000002d */
[----:B------:R-:W-:Y:S02]  /*2700*/  FFMA R42, R80, R31, R32 ;  /* 0x0000001f502a7223 */ /* 0x000fe40000000020 */
[----:B------:R-:W-:-:S02]  /*2710*/  FFMA R45, R38, R35, R34 ;  /* 0x00000023262d7223 */ /* 0x000fc40000000022 */
[----:B------:R-:W-:Y:S02]  /*2720*/  FFMA R12, R80, R51, R46 ;  /* 0x00000033500c7223 */ /* 0x000fe4000000002e */
[C---:B------:R-:W-:Y:S02]  /*2730*/  FFMA R46, R38.reuse, R31, R30 ;  /* 0x0000001f262e7223 */ /* 0x040fe4000000001e */
[----:B------:R-:W-:Y:S02]  /*2740*/  FFMA R49, R38, R43, R29 ;  /* 0x0000002b26317223 */ /* 0x000fe4000000001d */
[----:B------:R-:W1:Y:S01]  /*2750*/  LDS.128 R28, [R68+0x240] ;  /* 0x00024000441c7984 */ /* 0x000e620000000c00 */
[C---:B------:R-:W-:Y:S02]  /*2760*/  FFMA R41, R80.reuse, R35, R36 ;  /* 0x0000002350297223 */ /* 0x040fe40000000024 */
[C---:B------:R-:W-:Y:S02]  /*2770*/  FFMA R40, R80.reuse, R39, R40 ;  /* 0x0000002750287223 */ /* 0x040fe40000000028 */
[----:B------:R-:W-:-:S02]  /*2780*/  FFMA R48, R80, R43, R48 ;  /* 0x0000002b50307223 */ /* 0x000fc40000000030 */
[----:B------:R-:W-:Y:S02]  /*2790*/  FFMA R78, R38, R15, R78 ;  /* 0x0000000f264e7223 */ /* 0x000fe4000000004e */
[C---:B0-----:R-:W-:Y:S02]  /*27a0*/  FFMA R32, R20.reuse, R17, R75 ;  /* 0x0000001114207223 */ /* 0x041fe4000000004b */
[----:B------:R-:W-:Y:S01]  /*27b0*/  FFMA R34, R20, R13, R19 ;  /* 0x0000000d14227223 */ /* 0x000fe20000000013 */
[----:B------:R-:W0:Y:S01]  /*27c0*/  LDS R75, [R69.X4+0x7e0] ;  /* 0x0007e000454b7984 */ /* 0x000e220000004800 */
[-C--:B------:R-:W-:Y:S02]  /*27d0*/  FFMA R20, R16, R21.reuse, R32 ;  /* 0x0000001510147223 */ /* 0x080fe40000000020 */
[----:B------:R-:W-:Y:S01]  /*27e0*/  FFMA R21, R14, R21, R34 ;  /* 0x000000150e157223 */ /* 0x000fe20000000022 */
[----:B------:R-:W3:Y:S01]  /*27f0*/  LDS R19, [R69.X4+0x7e8] ;  /* 0x0007e80045137984 */ /* 0x000ee20000004800 */
[----:B--2---:R-:W-:-:S03]  /*2800*/  FFMA R80, R17, R24, R33 ;  /* 0x0000001811507223 */ /* 0x004fc60000000021 */
[----:B------:R-:W2:Y:S01]  /*2810*/  LDS.128 R32, [R68+0x340] ;  /* 0x0003400044207984 */ /* 0x000ea20000000c00 */
[C---:B------:R-:W-:Y:S02]  /*2820*/  FFMA R44, R38.reuse, R39, R44 ;  /* 0x00000027262c7223 */ /* 0x040fe4000000002c */
[C---:B------:R-:W-:Y:S02]  /*2830*/  FFMA R50, R38.reuse, R47, R37 ;  /* 0x0000002f26327223 */ /* 0x040fe40000000025 */
[----:B------:R-:W-:Y:S02]  /*2840*/  FFMA R15, R38, R51, R77 ;  /* 0x00000033260f7223 */ /* 0x000fe4000000004d */
[----:B------:R-:W4:Y:S01]  /*2850*/  LDS.128 R36, [R68+0x440] ;  /* 0x0004400044247984 */ /* 0x000f220000000c00 */
[----:B------:R-:W-:Y:S02]  /*2860*/  FFMA R78, R24, R13, R78 ;  /* 0x0000000d184e7223 */ /* 0x000fe4000000004e */
[-C--:B------:R-:W-:Y:S01]  /*2870*/  FFMA R80, R16, R25.reuse, R80 ;  /* 0x0000001910507223 */ /* 0x080fe20000000050 */
[----:B------:R-:W-:Y:S01]  /*2880*/  LDS R77, [R69.X4+0xd28] ;  /* 0x000d2800454d7984 */ /* 0x000fe20000004800 */
[----:B------:R-:W-:-:S02]  /*2890*/  FFMA R78, R14, R25, R78 ;  /* 0x000000190e4e7223 */ /* 0x000fc4000000004e */
[----:B-1----:R-:W-:Y:S02]  /*28a0*/  FFMA R42, R17, R28, R42 ;  /* 0x0000001c112a7223 */ /* 0x002fe4000000002a */
[----:B------:R-:W-:-:S04]  /*28b0*/  FFMA R46, R28, R13, R46 ;  /* 0x0000000d1c2e7223 */ /* 0x000fc8000000002e */
[-C--:B------:R-:W-:Y:S02]  /*28c0*/  FFMA R46, R14, R29.reuse, R46 ;  /* 0x0000001d0e2e7223 */ /* 0x080fe4000000002e */
[-C--:B0-----:R-:W-:Y:S02]  /*28d0*/  FFMA R80, R75, R26.reuse, R80 ;  /* 0x0000001a4b507223 */ /* 0x081fe40000000050 */
[----:B---3--:R-:W-:Y:S02]  /*28e0*/  FFMA R78, R19, R26, R78 ;  /* 0x0000001a134e7223 */ /* 0x008fe4000000004e */
[----:B------:R-:W-:Y:S02]  /*28f0*/  FFMA R26, R16, R29, R42 ;  /* 0x0000001d101a7223 */ /* 0x000fe4000000002a */
[----:B--2---:R-:W-:Y:S02]  /*2900*/  FFMA R41, R17, R32, R41 ;  /* 0x0000002011297223 */ /* 0x004fe40000000029 */
[----:B------:R-:W-:-:S02]  /*2910*/  FFMA R45, R32, R13, R45 ;  /* 0x0000000d202d7223 */ /* 0x000fc4000000002d */
[-C--:B------:R-:W-:Y:S02]  /*2920*/  FFMA R20, R75, R22.reuse, R20 ;  /* 0x000000164b147223 */ /* 0x080fe40000000014 */
[----:B------:R-:W-:Y:S02]  /*2930*/  FFMA R28, R19, R22, R21 ;  /* 0x00000016131c7223 */ /* 0x000fe40000000015 */
[----:B------:R-:W-:Y:S02]  /*2940*/  FFMA R26, R75, R30, R26 ;  /* 0x0000001e4b1a7223 */ /* 0x000fe4000000001a */
[-C--:B------:R-:W-:Y:S02]  /*2950*/  FFMA R32, R16, R33.reuse, R41 ;  /* 0x0000002110207223 */ /* 0x080fe40000000029 */
[----:B----4-:R-:W-:Y:S02]  /*2960*/  FFMA R22, R17, R36, R40 ;  /* 0x0000002411167223 */ /* 0x010fe40000000028 */
[----:B------:R-:W-:Y:S01]  /*2970*/  FFMA R30, R19, R30, R46 ;  /* 0x0000001e131e7223 */ /* 0x000fe2000000002e */
[----:B------:R-:W0:Y:S01]  /*2980*/  LDS.128 R40, [R68+0x540] ;  /* 0x0005400044287984 */ /* 0x000e220000000c00 */
[----:B------:R-:W-:-:S02]  /*2990*/  FFMA R33, R14, R33, R45 ;  /* 0x000000210e217223 */ /* 0x000fc4000000002d */
[----:B------:R-:W-:Y:S02]  /*29a0*/  FFMA R36, R13, R36, R44 ;  /* 0x000000240d247223 */ /* 0x000fe4000000002c */
[----:B------:R-:W1:Y:S01]  /*29b0*/  LDS.128 R44, [R68+0x640] ;  /* 0x00064000442c7984 */ /* 0x000e620000000c00 */
[-C--:B0-----:R-:W-:Y:S02]  /*29c0*/  FFMA R21, R17, R40.reuse, R48 ;  /* 0x0000002811157223 */ /* 0x081fe40000000030 */
[C---:B------:R-:W-:Y:S02]  /*29d0*/  FFMA R24, R13.reuse, R40, R49 ;  /* 0x000000280d187223 */ /* 0x040fe40000000031 */
[----:B-1----:R-:W-:Y:S02]  /*29e0*/  FFMA R25, R13, R44, R50 ;  /* 0x0000002c0d197223 */ /* 0x002fe40000000032 */
[----:B------:R-:W0:Y:S01]  /*29f0*/  LDS.128 R48, [R68+0x740] ;  /* 0x0007400044307984 */ /* 0x000e220000000c00 */
[----:B------:R-:W-:-:S02]  /*2a00*/  FFMA R22, R16, R37, R22 ;  /* 0x0000002510167223 */ /* 0x000fc40000000016 */
[----:B------:R-:W-:Y:S02]  /*2a10*/  FFMA R37, R14, R37, R36 ;  /* 0x000000250e257223 */ /* 0x000fe40000000024 */
[----:B------:R-:W-:Y:S01]  /*2a20*/  FFMA R18, R17, R44, R18 ;  /* 0x0000002c11127223 */ /* 0x000fe20000000012 */
[----:B------:R-:W-:Y:S01]  /*2a30*/  LDS R36, [R69.X4+0x858] ;  /* 0x0008580045247984 */ /* 0x000fe20000004800 */
[-C--:B------:R-:W-:Y:S02]  /*2a40*/  FFMA R40, R75, R38.reuse, R22 ;  /* 0x000000264b287223 */ /* 0x080fe40000000016 */
[----:B------:R-:W-:Y:S01]  /*2a50*/  FFMA R44, R19, R38, R37 ;  /* 0x00000026132c7223 */ /* 0x000fe20000000025 */
[----:B------:R-:W-:Y:S01]  /*2a60*/  LDS R22, [R69.X4+0x938] ;  /* 0x0009380045167984 */ /* 0x000fe20000004800 */
[C---:B------:R-:W-:Y:S02]  /*2a70*/  FFMA R21, R16.reuse, R41, R21 ;  /* 0x0000002910157223 */ /* 0x040fe40000000015 */
[-C--:B------:R-:W-:Y:S01]  /*2a80*/  FFMA R18, R16, R45.reuse, R18 ;  /* 0x0000002d10127223 */ /* 0x080fe20000000012 */
[----:B------:R-:W1:Y:S01]  /*2a90*/  LDS R38, [R69.X4+0x850] ;  /* 0x0008500045267984 */ /* 0x000e620000004800 */
[----:B------:R-:W-:-:S02]  /*2aa0*/  FFMA R25, R14, R45, R25 ;  /* 0x0000002d0e197223 */ /* 0x000fc40000000019 */
[-C--:B------:R-:W-:Y:S02]  /*2ab0*/  FFMA R32, R75, R34.reuse, R32 ;  /* 0x000000224b207223 */ /* 0x080fe40000000020 */
[----:B------:R-:W-:Y:S02]  /*2ac0*/  FFMA R34, R19, R34, R33 ;  /* 0x0000002213227223 */ /* 0x000fe40000000021 */
[----:B------:R-:W-:Y:S02]  /*2ad0*/  FFMA R24, R14, R41, R24 ;  /* 0x000000290e187223 */ /* 0x000fe40000000018 */
[-C--:B------:R-:W-:Y:S02]  /*2ae0*/  FFMA R45, R75, R46.reuse, R18 ;  /* 0x0000002e4b2d7223 */ /* 0x080fe40000000012 */
[----:B------:R-:W-:Y:S02]  /*2af0*/  FFMA R33, R19, R46, R25 ;  /* 0x0000002e13217223 */ /* 0x000fe40000000019 */
        /* <DEDUP_REMOVED lines=10> */
[----:B------:R-:W2:Y:S01]  /*2ba0*/  LDS R24, [R69.X4+0x930] ;  /* 0x0009300045187984 */ /* 0x000ea20000004800 */
[-C--:B-1----:R-:W-:Y:S02]  /*2bb0*/  FFMA R37, R38, R23.reuse, R20 ;  /* 0x0000001726257223 */ /* 0x082fe40000000014 */
[----:B------:R-:W-:Y:S02]  /*2bc0*/  FFMA R23, R36, R23, R28 ;  /* 0x0000001724177223 */ /* 0x000fe4000000001c */
[C---:B------:R-:W-:Y:S02]  /*2bd0*/  FFMA R41, R38.reuse, R35, R32 ;  /* 0x0000002326297223 */ /* 0x040fe40000000020 */
[----:B------:R-:W-:Y:S02]  /*2be0*/  FFMA R75, R19, R50, R49 ;  /* 0x00000032134b7223 */ /* 0x000fe40000000031 */
[C---:B------:R-:W-:Y:S01]  /*2bf0*/  FFMA R20, R38.reuse, R51, R46 ;  /* 0x0000003326147223 */ /* 0x040fe2000000002e */
[----:B------:R-:W-:Y:S01]  /*2c00*/  LDS.128 R16, [R68+0x150] ;  /* 0x0001500044107984 */ /* 0x000fe20000000c00 */
[----:B------:R-:W-:-:S02]  /*2c10*/  FFMA R42, R38, R31, R26 ;  /* 0x0000001f262a7223 */ /* 0x000fc4000000001a */
[C---:B------:R-:W-:Y:S02]  /*2c20*/  FFMA R46, R36.reuse, R31, R30 ;  /* 0x0000001f242e7223 */ /* 0x040fe4000000001e */
[----:B------:R-:W-:Y:S02]  /*2c30*/  FFMA R49, R36, R43, R29 ;  /* 0x0000002b24317223 */ /* 0x000fe4000000001d */
[----:B------:R-:W1:Y:S01]  /*2c40*/  LDS.128 R28, [R68+0x250] ;  /* 0x00025000441c7984 */ /* 0x000e620000000c00 */
[----:B------:R-:W-:Y:S02]  /*2c50*/  FFMA R26, R38, R47, R45 ;  /* 0x0000002f261a7223 */ /* 0x000fe4000000002d */
[C---:B------:R-:W-:Y:S02]  /*2c60*/  FFMA R45, R36.reuse, R35, R34 ;  /* 0x00000023242d7223 */ /* 0x040fe40000000022 */
[----:B------:R-:W-:Y:S02]  /*2c70*/  FFMA R50, R36, R47, R33 ;  /* 0x0000002f24327223 */ /* 0x000fe40000000021 */
[----:B------:R-:W-:-:S02]  /*2c80*/  FFMA R80, R38, R27, R80 ;  /* 0x0000001b26507223 */ /* 0x000fc40000000050 */
[C---:B------:R-:W-:Y:S02]  /*2c90*/  FFMA R78, R36.reuse, R27, R78 ;  /* 0x0000001b244e7223 */ /* 0x040fe4000000004e */
[----:B------:R-:W-:Y:S02]  /*2ca0*/  FFMA R27, R36, R51, R75 ;  /* 0x00000033241b7223 */ /* 0x000fe4000000004b */
[----:B------:R-:W3:Y:S01]  /*2cb0*/  LDS R75, [R69.X4+0x9a0] ;  /* 0x0009a000454b7984 */ /* 0x000ee20000004800 */
[C---:B0-----:R-:W-:Y:S02]  /*2cc0*/  FFMA R37, R12.reuse, R25, R37 ;  /* 0x000000190c257223 */ /* 0x041fe40000000025 */
[----:B------:R-:W-:Y:S02]  /*2cd0*/  FFMA R32, R12, R21, R23 ;  /* 0x000000150c207223 */ /* 0x000fe40000000017 */
[-C--:B--2---:R-:W-:Y:S01]  /*2ce0*/  FFMA R12, R24, R13.reuse, R37 ;  /* 0x0000000d180c7223 */ /* 0x084fe20000000025 */
[----:B------:R-:W0:Y:S01]  /*2cf0*/  LDS R23, [R69.X4+0x9a8] ;  /* 0x0009a80045177984 */ /* 0x000e220000004800 */
[----:B------:R-:W-:-:S03]  /*2d00*/  FFMA R13, R22, R13, R32 ;  /* 0x0000000d160d7223 */ /* 0x000fc60000000020 */
[----:B------:R-:W2:Y:S01]  /*2d10*/  LDS.128 R32, [R68+0x350] ;  /* 0x0003500044207984 */ /* 0x000ea20000000c00 */
[C---:B------:R-:W-:Y:S02]  /*2d20*/  FFMA R40, R38.reuse, R39, R40 ;  /* 0x0000002726287223 */ /* 0x040fe40000000028 */
[----:B------:R-:W-:Y:S02]  /*2d30*/  FFMA R48, R38, R43, R48 ;  /* 0x0000002b26307223 */ /* 0x000fe40000000030 */
[----:B------:R-:W-:Y:S02]  /*2d40*/  FFMA R44, R36, R39, R44 ;  /* 0x00000027242c7223 */ /* 0x000fe4000000002c */
[----:B------:R-:W4:Y:S01]  /*2d50*/  LDS.128 R36, [R68+0x450] ;  /* 0x0004500044247984 */ /* 0x000f220000000c00 */
[----:B-1----:R-:W-:Y:S02]  /*2d60*/  FFMA R42, R25, R28, R42 ;  /* 0x0000001c192a7223 */ /* 0x002fe4000000002a */
[----:B------:R-:W-:-:S02]  /*2d70*/  FFMA R46, R28, R21, R46 ;  /* 0x000000151c2e7223 */ /* 0x000fc4000000002e */
[-C--:B------:R-:W-:Y:S02]  /*2d80*/  FFMA R28, R24, R29.reuse, R42 ;  /* 0x0000001d181c7223 */ /* 0x080fe4000000002a */
[----:B------:R-:W-:Y:S02]  /*2d90*/  FFMA R46, R22, R29, R46 ;  /* 0x0000001d162e7223 */ /* 0x000fe4000000002e */
[C---:B---3--:R-:W-:Y:S02]  /*2da0*/  FFMA R12, R75.reuse, R14, R12 ;  /* 0x0000000e4b0c7223 */ /* 0x048fe4000000000c */
[----:B------:R-:W-:Y:S02]  /*2db0*/  FFMA R28, R75, R30, R28 ;  /* 0x0000001e4b1c7223 */ /* 0x000fe4000000001c */
[----:B0-----:R-:W-:Y:S02]  /*2dc0*/  FFMA R14, R23, R14, R13 ;  /* 0x0000000e170e7223 */ /* 0x001fe4000000000d */
[----:B--2---:R-:W-:-:S02]  /*2dd0*/  FFMA R41, R25, R32, R41 ;  /* 0x0000002019297223 */ /* 0x004fc40000000029 */
[----:B------:R-:W-:Y:S02]  /*2de0*/  FFMA R45, R32, R21, R45 ;  /* 0x00000015202d7223 */ /* 0x000fe4000000002d */
[-C--:B------:R-:W-:Y:S02]  /*2df0*/  FFMA R32, R24, R33.reuse, R41 ;  /* 0x0000002118207223 */ /* 0x080fe40000000029 */
[----:B------:R-:W-:Y:S02]  /*2e00*/  FFMA R30, R23, R30, R46 ;  /* 0x0000001e171e7223 */ /* 0x000fe4000000002e */
[----:B------:R-:W-:Y:S02]  /*2e10*/  FFMA R33, R22, R33, R45 ;  /* 0x0000002116217223 */ /* 0x000fe4000000002d */
[-C--:B----4-:R-:W-:Y:S02]  /*2e20*/  FFMA R29, R25, R36.reuse, R40 ;  /* 0x00000024191d7223 */ /* 0x090fe40000000028 */
[----:B------:R-:W-:Y:S01]  /*2e30*/  FFMA R13, R21, R36, R44 ;  /* 0x00000024150d7223 */ /* 0x000fe2000000002c */
[----:B------:R-:W0:Y:S04]  /*2e40*/  LDS.128 R40, [R68+0x550] ;  /* 0x0005500044287984 */ /* 0x000e280000000c00 */
[----:B------:R-:W1:Y:S01]  /*2e50*/  LDS.128 R44, [R68+0x650] ;  /* 0x00065000442c7984 */ /* 0x000e620000000c00 */
[----:B------:R-:W-:-:S02]  /*2e60*/  FFMA R80, R25, R16, R80 ;  /* 0x0000001019507223 */ /* 0x000fc40000000050 */
[----:B------:R-:W-:Y:S02]  /*2e70*/  FFMA R78, R16, R21, R78 ;  /* 0x00000015104e7223 */ /* 0x000fe4000000004e */
[-C--:B------:R-:W-:Y:S02]  /*2e80*/  FFMA R16, R24, R17.reuse, R80 ;  /* 0x0000001118107223 */ /* 0x080fe40000000050 */
[----:B------:R-:W-:Y:S01]  /*2e90*/  FFMA R17, R22, R17, R78 ;  /* 0x0000001116117223 */ /* 0x000fe2000000004e */
[----:B------:R-:W-:Y:S01]  /*2ea0*/  LDS R80, [R69.X4+0xcb0] ;  /* 0x000cb00045507984 */ /* 0x000fe20000004800 */
[-C--:B------:R-:W-:Y:S02]  /*2eb0*/  FFMA R16, R75, R18.reuse, R16 ;  /* 0x000000124b107223 */ /* 0x080fe40000000010 */
[----:B------:R-:W-:Y:S01]  /*2ec0*/  FFMA R18, R23, R18, R17 ;  /* 0x0000001217127223 */ /* 0x000fe20000000011 */
[----:B------:R-:W-:Y:S01]  /*2ed0*/  LDS R78, [R69.X4+0xcb8] ;  /* 0x000cb800454e7984 */ /* 0x000fe20000004800 */
[----:B0-----:R-:W-:-:S02]  /*2ee0*/  FFMA R17, R25, R40, R48 ;  /* 0x0000002819117223 */ /* 0x001fc40000000030 */
[----:B------:R-:W-:Y:S02]  /*2ef0*/  FFMA R40, R21, R40, R49 ;  /* 0x0000002815287223 */ /* 0x000fe40000000031 */
[-C--:B-1----:R-:W-:Y:S02]  /*2f00*/  FFMA R26, R25, R44.reuse, R26 ;  /* 0x0000002c191a7223 */ /* 0x082fe4000000001a */
[----:B------:R-:W-:Y:S02]  /*2f10*/  FFMA R44, R21, R44, R50 ;  /* 0x0000002c152c7223 */ /* 0x000fe40000000032 */
[----:B------:R-:W0:Y:S01]  /*2f20*/  LDS.128 R48, [R68+0x750] ;  /* 0x0007500044307984 */ /* 0x000e220000000c00 */
[-C--:B------:R-:W-:Y:S02]  /*2f30*/  FFMA R29, R24, R37.reuse, R29 ;  /* 0x00000025181d7223 */ /* 0x080fe4000000001d */
[----:B------:R-:W-:Y:S02]  /*2f40*/  FFMA R13, R22, R37, R13 ;  /* 0x00000025160d7223 */ /* 0x000fe4000000000d */
[----:B------:R-:W-:-:S02]  /*2f50*/  FFMA R17, R24, R41, R17 ;  /* 0x0000002918117223 */ /* 0x000fc40000000011 */
[----:B------:R-:W-:Y:S02]  /*2f60*/  FFMA R40, R22, R41, R40 ;  /* 0x0000002916287223 */ /* 0x000fe40000000028 */
[-C--:B------:R-:W-:Y:S02]  /*2f70*/  FFMA R26, R24, R45.reuse, R26 ;  /* 0x0000002d181a7223 */ /* 0x080fe4000000001a */
[----:B------:R-:W-:Y:S02]  /*2f80*/  FFMA R44, R22, R45, R44 ;  /* 0x0000002d162c7223 */ /* 0x000fe4000000002c */
[-C--:B------:R-:W-:Y:S01]  /*2f90*/  FFMA R37, R75, R38.reuse, R29 ;  /* 0x000000264b257223 */ /* 0x080fe2000000001d */
[----:B------:R-:W-:Y:S01]  /*2fa0*/  LDS R45, [R69.X4+0xa88] ;  /* 0x000a8800452d7984 */ /* 0x000fe20000004800 */
[----:B------:R-:W-:Y:S02]  /*2fb0*/  FFMA R13, R23, R38, R13 ;  /* 0x00000026170d7223 */ /* 0x000fe4000000000d */
[-C--:B------:R-:W-:Y:S01]  /*2fc0*/  FFMA R41, R75, R42.reuse, R17 ;  /* 0x0000002a4b297223 */ /* 0x080fe20000000011 */
[----:B------:R-:W1:Y:S01]  /*2fd0*/  LDS R38, [R69.X4+0xa18] ;  /* 0x000a180045267984 */ /* 0x000e620000004800 */
[----:B------:R-:W-:-:S02]  /*2fe0*/  FFMA R42, R23, R42, R40 ;  /* 0x0000002a172a7223 */ /* 0x000fc40000000028 */
[C---:B------:R-:W-:Y:S02]  /*2ff0*/  FFMA R32, R75.reuse, R34, R32 ;  /* 0x000000224b207223 */ /* 0x040fe40000000020 */
[----:B------:R-:W-:Y:S02]  /*3000*/  FFMA R40, R75, R46, R26 ;  /* 0x0000002e4b287223 */ /* 0x000fe4000000001a */
[C---:B------:R-:W-:Y:S02]  /*3010*/  FFMA R34, R23.reuse, R34, R33 ;  /* 0x0000002217227223 */ /* 0x040fe40000000021 */
[----:B------:R-:W-:Y:S02]  /*3020*/  FFMA R17, R23, R46, R44 ;  /* 0x0000002e17117223 */ /* 0x000fe4000000002c */
[----:B------:R-:W-:Y:S04]  /*3030*/  LDS R46, [R69.X4+0xaf0] ;  /* 0x000af000452e7984 */ /* 0x000fe80000004800 */
[----:B------:R-:W-:Y:S01]  /*3040*/  LDS R44, [R69.X4+0xaf8] ;  /* 0x000af800452c7984 */ /* 0x000fe20000004800 */
[----:B0-----:R-:W-:-:S02]  /*3050*/  FFMA R20, R25, R48, R20 ;  /* 0x0000003019147223 */ /* 0x001fc40000000014 */
[----:B------:R-:W-:Y:S02]  /*3060*/  FFMA R27, R21, R48, R27 ;  /* 0x00000030151b7223 */ /* 0x000fe4000000001b */
[-C--:B------:R-:W-:Y:S01]  /*3070*/  FFMA R20, R24, R49.reuse, R20 ;  /* 0x0000003118147223 */ /* 0x080fe20000000014 */
[----:B------:R-:W0:Y:S01]  /*3080*/  LDS R48, [R69.X4+0xa10] ;  /* 0x000a100045307984 */ /* 0x000e220000004800 */
[----:B------:R-:W-:Y:S02]  /*3090*/  FFMA R22, R22, R49, R27 ;  /* 0x0000003116167223 */ /* 0x000fe4000000001b */
[-C--:B------:R-:W-:Y:S01]  /*30a0*/  FFMA R75, R75, R50.reuse, R20 ;  /* 0x000000324b4b7223 */ /* 0x080fe20000000014 */
[----:B------:R-:W-:Y:S01]  /*30b0*/  LDS R49, [R69.X4+0xa80] ;  /* 0x000a800045317984 */ /* 0x000fe20000004800 */
[----:B------:R-:W-:-:S03]  /*30c0*/  FFMA R50, R23, R50, R22 ;  /* 0x0000003217327223 */ /* 0x000fc60000000016 */
[----:B------:R-:W2:Y:S04]  /*30d0*/  LDS.128 R24, [R68+0x60] ;  /* 0x0000600044187984 */ /* 0x000ea80000000c00 */
[----:B------:R-:W3:Y:S01]  /*30e0*/  LDS.128 R20, [R68+0x160] ;  /* 0x0001600044147984 */ /* 0x000ee20000000c00 */
[C---:B-1----:R-:W-:Y:S02]  /*30f0*/  FFMA R18, R38.reuse, R19, R18 ;  /* 0x0000001326127223 */ /* 0x042fe40000000012 */
[----:B------:R-:W-:Y:S02]  /*3100*/  FFMA R34, R38, R35, R34 ;  /* 0x0000002326227223 */ /* 0x000fe40000000022 */
[C---:B0-----:R-:W-:Y:S02]  /*3110*/  FFMA R36, R48.reuse, R31, R28 ;  /* 0x0000001f30247223 */ /* 0x041fe4000000001c */
[----:B------:R-:W-:-:S02]  /*3120*/  FFMA R33, R48, R35, R32 ;  /* 0x0000002330217223 */ /* 0x000fc40000000020 */
[C---:B------:R-:W-:Y:S02]  /*3130*/  FFMA R29, R48.reuse, R15, R12 ;  /* 0x0000000f301d7223 */ /* 0x040fe4000000000c */
[C---:B------:R-:W-:Y:S02]  /*3140*/  FFMA R16, R48.reuse, R19, R16 ;  /* 0x0000001330107223 */ /* 0x040fe40000000010 */
[----:B------:R-:W-:Y:S02]  /*3150*/  FFMA R32, R48, R39, R37 ;  /* 0x0000002730207223 */ /* 0x000fe40000000025 */
[C---:B------:R-:W-:Y:S02]  /*3160*/  FFMA R28, R38.reuse, R15, R14 ;  /* 0x0000000f261c7223 */ /* 0x040fe4000000000e */
[----:B------:R-:W-:Y:S02]  /*3170*/  FFMA R39, R38, R39, R13 ;  /* 0x0000002726277223 */ /* 0x000fe4000000000d */
[C---:B------:R-:W-:Y:S01]  /*3180*/  FFMA R41, R48.reuse, R43, R41 ;  /* 0x0000002b30297223 */ /* 0x040fe20000000029 */
[----:B------:R-:W0:Y:S01]  /*3190*/  LDS.128 R12, [R68+0x260] ;  /* 0x00026000440c7984 */ /* 0x000e220000000c00 */
[----:B------:R-:W-:-:S02]  /*31a0*/  FFMA R40, R48, R47, R40 ;  /* 0x0000002f30287223 */ /* 0x000fc40000000028 */
[----:B------:R-:W-:Y:S02]  /*31b0*/  FFMA R48, R48, R51, R75 ;  /* 0x0000003330307223 */ /* 0x000fe4000000004b */
[C---:B------:R-:W-:Y:S01]  /*31c0*/  FFMA R43, R38.reuse, R43, R42 ;  /* 0x0000002b262b7223 */ /* 0x040fe2000000002a */
[----:B------:R-:W1:Y:S01]  /*31d0*/  LDS R75, [R69.X4+0xb60] ;  /* 0x000b6000454b7984 */ /* 0x000e620000004800 */
[----:B------:R-:W-:Y:S02]  /*31e0*/  FFMA R42, R38, R47, R17 ;  /* 0x0000002f262a7223 */ /* 0x000fe40000000011 */
[C---:B--2---:R-:W-:Y:S01]  /*31f0*/  FFMA R29, R24.reuse, R49, R29 ;  /* 0x00000031181d7223 */ /* 0x044fe2000000001d */
[----:B------:R-:W2:Y:S01]  /*3200*/  LDS R47, [R69.X4+0xb68] ;  /* 0x000b6800452f7984 */ /* 0x000ea20000004800 */
[----:B------:R-:W-:Y:S02]  /*3210*/  FFMA R28, R24, R45, R28 ;  /* 0x0000002d181c7223 */ /* 0x000fe4000000001c */
[----:B---3--:R-:W-:-:S02]  /*3220*/  FFMA R35, R49, R20, R16 ;  /* 0x0000001431237223 */ /* 0x008fc40000000010 */
[----:B------:R-:W-:Y:S02]  /*3230*/  FFMA R20, R20, R45, R18 ;  /* 0x0000002d14147223 */ /* 0x000fe40000000012 */
[----:B------:R-:W3:Y:S01]  /*3240*/  LDS.128 R16, [R68+0x360] ;  /* 0x0003600044107984 */ /* 0x000ee20000000c00 */
[----:B------:R-:W-:Y:S02]  /*3250*/  FFMA R24, R46, R25, R29 ;  /* 0x000000192e187223 */ /* 0x000fe4000000001d */
[----:B------:R-:W-:Y:S02]  /*3260*/  FFMA R37, R38, R31, R30 ;  /* 0x0000001f26257223 */ /* 0x000fe4000000001e */
[----:B------:R-:W-:Y:S02]  /*3270*/  FFMA R25, R44, R25, R28 ;  /* 0x000000192c197223 */ /* 0x000fe4000000001c */
[----:B------:R-:W4:Y:S01]  /*3280*/  LDS.128 R28, [R68+0x460] ;  /* 0x00046000441c7984 */ /* 0x000f220000000c00 */
[----:B------:R-:W-:-:S02]  /*3290*/  FFMA R35, R46, R21, R35 ;  /* 0x000000152e237223 */ /* 0x000fc40000000023 */
[----:B------:R-:W-:Y:S02]  /*32a0*/  FFMA R21, R44, R21, R20 ;  /* 0x000000152c157223 */ /* 0x000fe40000000014 */
[----:B------:R-:W-:Y:S02]  /*32b0*/  FFMA R51, R38, R51, R50 ;  /* 0x0000003326337223 */ /* 0x000fe40000000032 */
[----:B0-----:R-:W-:Y:S02]  /*32c0*/  FFMA R36, R49, R12, R36 ;  /* 0x0000000c31247223 */ /* 0x001fe40000000024 */
[----:B------:R-:W-:Y:S02]  /*32d0*/  FFMA R37, R12, R45, R37 ;  /* 0x0000002d0c257223 */ /* 0x000fe40000000025 */
[----:B------:R-:W-:Y:S02]  /*32e0*/  FFMA R36, R46, R13, R36 ;  /* 0x0000000d2e247223 */ /* 0x000fe40000000024 */
[----:B-1----:R-:W-:-:S02]  /*32f0*/  FFMA R20, R75, R26, R24 ;  /* 0x0000001a4b147223 */ /* 0x002fc40000000018 */
[-C--:B------:R-:W-:Y:S02]  /*3300*/  FFMA R24, R75, R22.reuse, R35 ;  /* 0x000000164b187223 */ /* 0x080fe40000000023 */
[----:B--2---:R-:W-:Y:S02]  /*3310*/  FFMA R12, R47, R22, R21 ;  /* 0x000000162f0c7223 */ /* 0x004fe40000000015 */
[----:B------:R-:W-:Y:S02]  /*3320*/  FFMA R37, R44, R13, R37 ;  /* 0x0000000d2c257223 */ /* 0x000fe40000000025 */
[----:B---3--:R-:W-:Y:S02]  /*3330*/  FFMA R22, R49, R16, R33 ;  /* 0x0000001031167223 */ /* 0x008fe40000000021 */
[----:B------:R-:W-:Y:S02]  /*3340*/  FFMA R34, R16, R45, R34 ;  /* 0x0000002d10227223 */ /* 0x000fe40000000022 */
[----:B------:R-:W-:-:S02]  /*3350*/  FFMA R16, R75, R14, R36 ;  /* 0x0000000e4b107223 */ /* 0x000fc40000000024 */
[-C--:B------:R-:W-:Y:S02]  /*3360*/  FFMA R22, R46, R17.reuse, R22 ;  /* 0x000000112e167223 */ /* 0x080fe40000000016 */
[----:B----4-:R-:W-:Y:S02]  /*3370*/  FFMA R13, R49, R28, R32 ;  /* 0x0000001c310d7223 */ /* 0x010fe40000000020 */
[----:B------:R-:W-:Y:S02]  /*3380*/  FFMA R14, R47, R14, R37 ;  /* 0x0000000e2f0e7223 */ /* 0x000fe40000000025 */
[----:B------:R-:W-:Y:S02]  /*3390*/  FFMA R17, R44, R17, R34 ;  /* 0x000000112c117223 */ /* 0x000fe40000000022 */
[----:B------:R-:W-:Y:S01]  /*33a0*/  FFMA R28, R45, R28, R39 ;  /* 0x0000001c2d1c7223 */ /* 0x000fe20000000027 */
[----:B------:R-:W0:Y:S04]  /*33b0*/  LDS.128 R32, [R68+0x560] ;  /* 0x0005600044207984 */ /* 0x000e280000000c00 */
[----:B------:R-:W1:Y:S01]  /*33c0*/  LDS.128 R36, [R68+0x660] ;  /* 0x0006600044247984 */ /* 0x000e620000000c00 */
[----:B------:R-:W-:-:S02]  /*33d0*/  FFMA R22, R75, R18, R22 ;  /* 0x000000124b167223 */ /* 0x000fc40000000016 */
[C---:B------:R-:W-:Y:S02]  /*33e0*/  FFMA R26, R47.reuse, R26, R25 ;  /* 0x0000001a2f1a7223 */ /* 0x040fe40000000019 */
[----:B------:R-:W-:Y:S02]  /*33f0*/  FFMA R18, R47, R18, R17 ;  /* 0x000000122f127223 */ /* 0x000fe40000000011 */
[-C--:B0-----:R-:W-:Y:S02]  /*3400*/  FFMA R21, R49, R32.reuse, R41 ;  /* 0x0000002031157223 */ /* 0x081fe40000000029 */
[----:B------:R-:W-:Y:S02]  /*3410*/  FFMA R50, R45, R32, R43 ;  /* 0x000000202d327223 */ /* 0x000fe4000000002b */
[-C--:B-1----:R-:W-:Y:S01]  /*3420*/  FFMA R17, R49, R36.reuse, R40 ;  /* 0x0000002431117223 */ /* 0x082fe20000000028 */
[----:B------:R-:W-:Y:S01]  /*3430*/  LDS R32, [R69.X4+0xbd0] ;  /* 0x000bd00045207984 */ /* 0x000fe20000004800 */
[----:B------:R-:W-:-:S03]  /*3440*/  FFMA R25, R45, R36, R42 ;  /* 0x000000242d197223 */ /* 0x000fc6000000002a */
[----:B------:R-:W0:Y:S01]  /*3450*/  LDS.128 R40, [R68+0x760] ;  /* 0x0007600044287984 */ /* 0x000e220000000c00 */
[-C--:B------:R-:W-:Y:S02]  /*3460*/  FFMA R13, R46, R29.reuse, R13 ;  /* 0x0000001d2e0d7223 */ /* 0x080fe4000000000d */
[----:B------:R-:W-:Y:S02]  /*3470*/  FFMA R29, R44, R29, R28 ;  /* 0x0000001d2c1d7223 */ /* 0x000fe4000000001c */
[----:B------:R-:W1:Y:S01]  /*3480*/  LDS R28, [R69.X4+0xbd8] ;  /* 0x000bd800451c7984 */ /* 0x000e620000004800 */
[-C--:B------:R-:W-:Y:S02]  /*3490*/  FFMA R17, R46, R37.reuse, R17 ;  /* 0x000000252e117223 */ /* 0x080fe40000000011 */
[----:B------:R-:W-:Y:S02]  /*34a0*/  FFMA R25, R44, R37, R25 ;  /* 0x000000252c197223 */ /* 0x000fe40000000019 */
[----:B------:R-:W-:-:S02]  /*34b0*/  FFMA R21, R46, R33, R21 ;  /* 0x000000212e157223 */ /* 0x000fc40000000015 */
[----:B------:R-:W-:Y:S02]  /*34c0*/  FFMA R50, R44, R33, R50 ;  /* 0x000000212c327223 */ /* 0x000fe40000000032 */
[C---:B------:R-:W-:Y:S02]  /*34d0*/  FFMA R21, R75.reuse, R34, R21 ;  /* 0x000000224b157223 */ /* 0x040fe40000000015 */
[----:B------:R-:W-:Y:S02]  /*34e0*/  FFMA R36, R75, R30, R13 ;  /* 0x0000001e4b247223 */ /* 0x000fe4000000000d */
[----:B------:R-:W-:Y:S02]  /*34f0*/  FFMA R34, R47, R34, R50 ;  /* 0x000000222f227223 */ /* 0x000fe40000000032 */
[----:B------:R-:W-:Y:S02]  /*3500*/  FFMA R33, R75, R38, R17 ;  /* 0x000000264b217223 */ /* 0x000fe40000000011 */
[----:B------:R-:W-:-:S02]  /*3510*/  FFMA R30, R47, R30, R29 ;  /* 0x0000001e2f1e7223 */ /* 0x000fc4000000001d */
[----:B------:R-:W-:Y:S02]  /*3520*/  FFMA R17, R47, R38, R25 ;  /* 0x000000262f117223 */ /* 0x000fe40000000019 */
[-C--:B0-----:R-:W-:Y:S02]  /*3530*/  FFMA R48, R49, R40.reuse, R48 ;  /* 0x0000002831307223 */ /* 0x081fe40000000030 */
[----:B------:R-:W-:Y:S02]  /*3540*/  FFMA R51, R45, R40, R51 ;  /* 0x000000282d337223 */ /* 0x000fe40000000033 */
[-C--:B------:R-:W-:Y:S02]  /*3550*/  FFMA R37, R46, R41.reuse, R48 ;  /* 0x000000292e257223 */ /* 0x080fe40000000030 */
[----:B------:R-:W-:Y:S02]  /*3560*/  FFMA R51, R44, R41, R51 ;  /* 0x000000292c337223 */ /* 0x000fe40000000033 */
[-C--:B------:R-:W-:Y:S01]  /*3570*/  FFMA R37, R75, R42.reuse, R37 ;  /* 0x0000002a4b257223 */ /* 0x080fe20000000025 */
[----:B------:R-:W-:Y:S01]  /*3580*/  LDS R41, [R69.X4+0xc48] ;  /* 0x000c480045297984 */ /* 0x000fe20000004800 */
[----:B------:R-:W-:-:S03]  /*3590*/  FFMA R42, R47, R42, R51 ;  /* 0x0000002a2f2a7223 */ /* 0x000fc60000000033 */
[----:B------:R-:W-:Y:S04]  /*35a0*/  LDS R75, [R69.X4+0xc40] ;  /* 0x000c4000454b7984 */ /* 0x000fe80000004800 */
[----:B------:R-:W0:Y:S04]  /*35b0*/  LDS.128 R48, [R68+0x170] ;  /* 0x0001700044307984 */ /* 0x000e280000000c00 */
[----:B------:R-:W2:Y:S01]  /*35c0*/  LDS.128 R44, [R68+0x70] ;  /* 0x00007000442c7984 */ /* 0x000ea20000000c00 */
[C---:B------:R-:W-:Y:S02]  /*35d0*/  FFMA R29, R32.reuse, R23, R24 ;  /* 0x00000017201d7223 */ /* 0x040fe40000000018 */
[----:B------:R-:W-:-:S02]  /*35e0*/  FFMA R24, R32, R19, R22 ;  /* 0x0000001320187223 */ /* 0x000fc40000000016 */
[C---:B------:R-:W-:Y:S02]  /*35f0*/  FFMA R13, R32.reuse, R27, R20 ;  /* 0x0000001b200d7223 */ /* 0x040fe40000000014 */
[C---:B------:R-:W-:Y:S02]  /*3600*/  FFMA R22, R32.reuse, R35, R21 ;  /* 0x0000002320167223 */ /* 0x040fe40000000015 */
[C---:B------:R-:W-:Y:S02]  /*3610*/  FFMA R25, R32.reuse, R15, R16 ;  /* 0x0000000f20197223 */ /* 0x040fe40000000010 */
[C---:B------:R-:W-:Y:S02]  /*3620*/  FFMA R36, R32.reuse, R31, R36 ;  /* 0x0000001f20247223 */ /* 0x040fe40000000024 */
[C---:B------:R-:W-:Y:S02]  /*3630*/  FFMA R20, R32.reuse, R39, R33 ;  /* 0x0000002720147223 */ /* 0x040fe40000000021 */
[----:B------:R-:W-:-:S02]  /*3640*/  FFMA R21, R32, R43, R37 ;  /* 0x0000002b20157223 */ /* 0x000fc40000000025 */
[C---:B-1----:R-:W-:Y:S02]  /*3650*/  FFMA R32, R28.reuse, R27, R26 ;  /* 0x0000001b1c207223 */ /* 0x042fe4000000001a */
[C---:B------:R-:W-:Y:S02]  /*3660*/  FFMA R26, R28.reuse, R19, R18 ;  /* 0x000000131c1a7223 */ /* 0x040fe40000000012 */
[C---:B------:R-:W-:Y:S02]  /*3670*/  FFMA R39, R28.reuse, R39, R17 ;  /* 0x000000271c277223 */ /* 0x040fe40000000011 */
[----:B------:R-:W1:Y:S01]  /*3680*/  LDS.128 R16, [R68+0x270] ;  /* 0x0002700044107984 */ /* 0x000e620000000c00 */
[C---:B------:R-:W-:Y:S02]  /*3690*/  FFMA R12, R28.reuse, R23, R12 ;  /* 0x000000171c0c7223 */ /* 0x040fe4000000000c */
[C---:B------:R-:W-:Y:S02]  /*36a0*/  FFMA R27, R28.reuse, R15, R14 ;  /* 0x0000000f1c1b7223 */ /* 0x040fe4000000000e */
[----:B------:R-:W-:-:S02]  /*36b0*/  FFMA R37, R28, R31, R30 ;  /* 0x0000001f1c257223 */ /* 0x000fc4000000001e */
[C---:B------:R-:W-:Y:S02]  /*36c0*/  FFMA R38, R28.reuse, R35, R34 ;  /* 0x000000231c267223 */ /* 0x040fe40000000022 */
[----:B------:R-:W-:Y:S02]  /*36d0*/  FFMA R23, R28, R43, R42 ;  /* 0x0000002b1c177223 */ /* 0x000fe4000000002a */
[----:B0-----:R-:W-:Y:S02]  /*36e0*/  FFMA R29, R75, R48, R29 ;  /* 0x000000304b1d7223 */ /* 0x001fe4000000001d */
[----:B------:R-:W-:Y:S02]  /*36f0*/  FFMA R48, R48, R41, R12 ;  /* 0x0000002930307223 */ /* 0x000fe4000000000c */
[C---:B--2---:R-:W-:Y:S02]  /*3700*/  FFMA R28, R44.reuse, R75, R13 ;  /* 0x0000004b2c1c7223 */ /* 0x044fe4000000000d */
[----:B------:R-:W0:Y:S01]  /*3710*/  LDS.128 R12, [R68+0x370] ;  /* 0x00037000440c7984 */ /* 0x000e220000000c00 */
[----:B------:R-:W-:-:S02]  /*3720*/  FFMA R32, R44, R41, R32 ;  /* 0x000000292c207223 */ /* 0x000fc40000000020 */
[C---:B------:R-:W-:Y:S02]  /*3730*/  FFMA R30, R80.reuse, R45, R28 ;  /* 0x0000002d501e7223 */ /* 0x040fe4000000001c */
[----:B------:R-:W-:Y:S02]  /*3740*/  FFMA R28, R80, R49, R29 ;  /* 0x00000031501c7223 */ /* 0x000fe4000000001d */
[----:B------:R-:W-:Y:S02]  /*3750*/  FFMA R32, R78, R45, R32 ;  /* 0x0000002d4e207223 */ /* 0x000fe40000000020 */
[C---:B------:R-:W-:Y:S02]  /*3760*/  FFMA R30, R79.reuse, R46, R30 ;  /* 0x0000002e4f1e7223 */ /* 0x040fe4000000001e */
[----:B------:R-:W-:Y:S02]  /*3770*/  FFMA R28, R79, R50, R28 ;  /* 0x000000324f1c7223 */ /* 0x000fe4000000001c */
[----:B-1----:R-:W-:-:S02]  /*3780*/  FFMA R25, R75, R16, R25 ;  /* 0x000000104b197223 */ /* 0x002fc40000000019 */
[----:B------:R-:W-:Y:S02]  /*3790*/  FFMA R27, R16, R41, R27 ;  /* 0x00000029101b7223 */ /* 0x000fe4000000001b */
[-C--:B------:R-:W-:Y:S02]  /*37a0*/  FFMA R25, R80, R17.reuse, R25 ;  /* 0x0000001150197223 */ /* 0x080fe40000000019 */
[----:B------:R-:W-:Y:S02]  /*37b0*/  FFMA R27, R78, R17, R27 ;  /* 0x000000114e1b7223 */ /* 0x000fe4000000001b */
[-C--:B------:R-:W-:Y:S02]  /*37c0*/  FFMA R25, R79, R18.reuse, R25 ;  /* 0x000000124f197223 */ /* 0x080fe40000000019 */
[C---:B------:R-:W-:Y:S02]  /*37d0*/  FFMA R27, R77.reuse, R18, R27 ;  /* 0x000000124d1b7223 */ /* 0x040fe4000000001b */
[----:B------:R-:W-:-:S02]  /*37e0*/  FFMA R32, R77, R46, R32 ;  /* 0x0000002e4d207223 */ /* 0x000fc40000000020 */
[C---:B------:R-:W-:Y:S01]  /*37f0*/  FFMA R40, R86.reuse, R47, R30 ;  /* 0x0000002f56287223 */ /* 0x040fe2000000001e */
[----:B------:R-:W-:Y:S01]  /*3800*/  LDS R46, [R69.X4+0xf58] ;  /* 0x000f5800452e7984 */ /* 0x000fe20000004800 */
[C---:B------:R-:W-:Y:S02]  /*3810*/  FFMA R45, R86.reuse, R51, R28 ;  /* 0x00000033562d7223 */ /* 0x040fe4000000001c */
[----:B------:R-:W-:Y:S01]  /*3820*/  FFMA R43, R86, R19, R25 ;  /* 0x00000013562b7223 */ /* 0x000fe20000000019 */
[----:B------:R-:W1:Y:S01]  /*3830*/  LDS.128 R28, [R68+0x570] ;  /* 0x00057000441c7984 */ /* 0x000e620000000c00 */
[----:B0-----:R-:W-:Y:S02]  /*3840*/  FFMA R16, R75, R12, R24 ;  /* 0x0000000c4b107223 */ /* 0x001fe40000000018 */
[----:B------:R-:W-:Y:S02]  /*3850*/  FFMA R17, R12, R41, R26 ;  /* 0x000000290c117223 */ /* 0x000fe4000000001a */
[----:B------:R-:W-:-:S02]  /*3860*/  FFMA R44, R84, R19, R27 ;  /* 0x00000013542c7223 */ /* 0x000fc4000000001b */
[----:B------:R-:W-:Y:S01]  /*3870*/  FFMA R42, R84, R47, R32 ;  /* 0x0000002f542a7223 */ /* 0x000fe20000000020 */
[----:B------:R-:W0:Y:S04]  /*3880*/  LDS.128 R24, [R68+0x470] ;  /* 0x0004700044187984 */ /* 0x000e280000000c00 */
[----:B------:R-:W2:Y:S01]  /*3890*/  LDS.128 R32, [R68+0x670] ;  /* 0x0006700044207984 */ /* 0x000ea20000000c00 */
[-C--:B------:R-:W-:Y:S02]  /*38a0*/  FFMA R12, R80, R13.reuse, R16 ;  /* 0x0000000d500c7223 */ /* 0x080fe40000000010 */
[----:B------:R-:W-:Y:S01]  /*38b0*/  FFMA R17, R78, R13, R17 ;  /* 0x0000000d4e117223 */ /* 0x000fe20000000011 */
[----:B------:R-:W-:Y:S01]  /*38c0*/  LDS R47, [R69.X4+0xee8] ;  /* 0x000ee800452f7984 */ /* 0x000fe20000004800 */
[----:B-1----:R-:W-:-:S02]  /*38d0*/  FFMA R22, R75, R28, R22 ;  /* 0x0000001c4b167223 */ /* 0x002fc40000000016 */
[----:B------:R-:W-:Y:S02]  /*38e0*/  FFMA R28, R41, R28, R38 ;  /* 0x0000001c291c7223 */ /* 0x000fe40000000026 */
[-C--:B0-----:R-:W-:Y:S02]  /*38f0*/  FFMA R13, R75, R24.reuse, R36 ;  /* 0x000000184b0d7223 */ /* 0x081fe40000000024 */
[C---:B------:R-:W-:Y:S02]  /*3900*/  FFMA R24, R41.reuse, R24, R37 ;  /* 0x0000001829187223 */ /* 0x040fe40000000025 */
[----:B--2---:R-:W-:Y:S02]  /*3910*/  FFMA R16, R41, R32, R39 ;  /* 0x0000002029107223 */ /* 0x004fe40000000027 */
[----:B------:R-:W0:Y:S01]  /*3920*/  LDS.128 R36, [R68+0x770] ;  /* 0x0007700044247984 */ /* 0x000e220000000c00 */
[-C--:B------:R-:W-:Y:S02]  /*3930*/  FFMA R12, R79, R14.reuse, R12 ;  /* 0x0000000e4f0c7223 */ /* 0x080fe4000000000c */
[----:B------:R-:W-:-:S02]  /*3940*/  FFMA R14, R77, R14, R17 ;  /* 0x0000000e4d0e7223 */ /* 0x000fc40000000011 */
[-C--:B------:R-:W-:Y:S02]  /*3950*/  FFMA R17, R80, R25.reuse, R13 ;  /* 0x0000001950117223 */ /* 0x080fe4000000000d */
[C---:B------:R-:W-:Y:S02]  /*3960*/  FFMA R24, R78.reuse, R25, R24 ;  /* 0x000000194e187223 */ /* 0x040fe40000000018 */
[----:B------:R-:W-:Y:S02]  /*3970*/  FFMA R25, R78, R29, R28 ;  /* 0x0000001d4e197223 */ /* 0x000fe4000000001c */
[----:B------:R-:W-:Y:S02]  /*3980*/  FFMA R20, R75, R32, R20 ;  /* 0x000000204b147223 */ /* 0x000fe40000000014 */
[----:B------:R-:W-:Y:S02]  /*3990*/  FFMA R25, R77, R30, R25 ;  /* 0x0000001e4d197223 */ /* 0x000fe40000000019 */
[----:B------:R-:W-:-:S02]  /*39a0*/  FFMA R32, R80, R33, R20 ;  /* 0x0000002150207223 */ /* 0x000fc40000000014 */
[C---:B------:R-:W-:Y:S02]  /*39b0*/  FFMA R49, R78.reuse, R49, R48 ;  /* 0x000000314e317223 */ /* 0x040fe40000000030 */
[----:B------:R-:W-:Y:S01]  /*39c0*/  FFMA R33, R78, R33, R16 ;  /* 0x000000214e217223 */ /* 0x000fe20000000010 */
[----:B------:R-:W-:Y:S01]  /*39d0*/  LDS R48, [R69.X4+0xe78] ;  /* 0x000e780045307984 */ /* 0x000fe20000004800 */
[----:B------:R-:W-:Y:S02]  /*39e0*/  FFMA R81, R84, R31, R25 ;  /* 0x0000001f54517223 */ /* 0x000fe40000000019 */
[----:B------:R-:W-:Y:S02]  /*39f0*/  FFMA R32, R79, R34, R32 ;  /* 0x000000224f207223 */ /* 0x000fe40000000020 */
[-C--:B0-----:R-:W-:Y:S02]  /*3a00*/  FFMA R13, R75, R36.reuse, R21 ;  /* 0x000000244b0d7223 */ /* 0x081fe40000000015 */
[----:B------:R-:W-:Y:S01]  /*3a10*/  FFMA R23, R41, R36, R23 ;  /* 0x0000002429177223 */ /* 0x000fe20000000017 */
[----:B------:R-:W-:Y:S01]  /*3a20*/  LDS R75, [R69.X4+0xe00] ;  /* 0x000e0000454b7984 */ /* 0x000fe20000004800 */
[----:B------:R-:W-:-:S02]  /*3a30*/  FFMA R36, R79, R26, R17 ;  /* 0x0000001a4f247223 */ /* 0x000fc40000000011 */
[----:B------:R-:W-:Y:S01]  /*3a40*/  FFMA R26, R77, R26, R24 ;  /* 0x0000001a4d1a7223 */ /* 0x000fe20000000018 */
[----:B------:R-:W-:Y:S01]  /*3a50*/  LDS R41, [R69.X4+0xe08] ;  /* 0x000e080045297984 */ /* 0x000fe20000004800 */
[C---:B------:R-:W-:Y:S02]  /*3a60*/  FFMA R24, R80.reuse, R29, R22 ;  /* 0x0000001d50187223 */ /* 0x040fe40000000016 */
[-C--:B------:R-:W-:Y:S01]  /*3a70*/  FFMA R13, R80, R37.reuse, R13 ;  /* 0x00000025500d7223 */ /* 0x080fe2000000000d */
[----:B------:R-:W-:Y:S01]  /*3a80*/  LDS.128 R16, [R68+0x180] ;  /* 0x0001800044107984 */ /* 0x000fe20000000c00 */
[----:B------:R-:W-:Y:S02]  /*3a90*/  FFMA R24, R79, R30, R24 ;  /* 0x0000001e4f187223 */ /* 0x000fe40000000018 */
[----:B------:R-:W-:Y:S02]  /*3aa0*/  FFMA R78, R78, R37, R23 ;  /* 0x000000254e4e7223 */ /* 0x000fe40000000017 */
[-C--:B------:R-:W-:Y:S01]  /*3ab0*/  FFMA R36, R86, R27.reuse, R36 ;  /* 0x0000001b56247223 */ /* 0x080fe20000000024 */
[----:B------:R-:W-:Y:S01]  /*3ac0*/  LDS.128 R20, [R68+0x80] ;  /* 0x0000800044147984 */ /* 0x000fe20000000c00 */
[----:B------:R-:W-:-:S02]  /*3ad0*/  FFMA R37, R84, R27, R26 ;  /* 0x0000001b54257223 */ /* 0x000fc4000000001a */
[----:B------:R-:W-:Y:S02]  /*3ae0*/  FFMA R80, R86, R31, R24 ;  /* 0x0000001f56507223 */ /* 0x000fe40000000018 */
[----:B------:R-:W0:Y:S01]  /*3af0*/  LDS.128 R24, [R68+0x280] ;  /* 0x0002800044187984 */ /* 0x000e220000000c00 */
[----:B------:R-:W-:Y:S02]  /*3b00*/  FFMA R13, R79, R38, R13 ;  /* 0x000000264f0d7223 */ /* 0x000fe4000000000d */
[C---:B------:R-:W-:Y:S02]  /*3b10*/  FFMA R49, R77.reuse, R50, R49 ;  /* 0x000000324d317223 */ /* 0x040fe40000000031 */
[----:B------:R-:W-:Y:S01]  /*3b20*/  FFMA R79, R77, R38, R78 ;  /* 0x000000264d4f7223 */ /* 0x000fe2000000004e */
[----:B------:R-:W-:Y:S01]  /*3b30*/  LDS R50, [R69.X4+0xf50] ;  /* 0x000f500045327984 */ /* 0x000fe20000004800 */
[----:B------:R-:W-:-:S03]  /*3b40*/  FFMA R49, R84, R51, R49 ;  /* 0x0000003354317223 */ /* 0x000fc60000000031 */
[----:B------:R-:W1:Y:S04]  /*3b50*/  LDS R78, [R69.X4+0xe70] ;  /* 0x000e7000454e7984 */ /* 0x000e680000004800 */
[----:B------:R-:W2:Y:S01]  /*3b60*/  LDS R51, [R69.X4+0xee0] ;  /* 0x000ee00045337984 */ /* 0x000ea20000004800 */
[----:B------:R-:W-:Y:S02]  /*3b70*/  FFMA R33, R77, R34, R33 ;  /* 0x000000224d217223 */ /* 0x000fe40000000021 */
[-C--:B------:R-:W-:Y:S02]  /*3b80*/  FFMA R28, R86, R15.reuse, R12 ;  /* 0x0000000f561c7223 */ /* 0x080fe4000000000c */
[----:B------:R-:W-:Y:S02]  /*3b90*/  FFMA R29, R84, R15, R14 ;  /* 0x0000000f541d7223 */ /* 0x000fe4000000000e */
[----:B------:R-:W-:-:S02]  /*3ba0*/  FFMA R77, R86, R39, R13 ;  /* 0x00000027564d7223 */ /* 0x000fc4000000000d */
[----:B------:R-:W3:Y:S01]  /*3bb0*/  LDS.128 R12, [R68+0x380] ;  /* 0x00038000440c7984 */ /* 0x000ee20000000c00 */
[----:B0-----:R-:W-:Y:S02]  /*3bc0*/  FFMA R43, R75, R24, R43 ;  /* 0x000000184b2b7223 */ /* 0x001fe4000000002b */
[----:B------:R-:W-:-:S04]  /*3bd0*/  FFMA R44, R24, R41, R44 ;  /* 0x00000029182c7223 */ /* 0x000fc8000000002c */
[-C--:B------:R-:W-:Y:S02]  /*3be0*/  FFMA R44, R48, R25.reuse, R44 ;  /* 0x00000019302c7223 */ /* 0x080fe4000000002c */
[----:B-1----:R-:W-:Y:S02]  /*3bf0*/  FFMA R43, R78, R25, R43 ;  /* 0x000000194e2b7223 */ /* 0x002fe4000000002b */
[-C--:B------:R-:W-:Y:S02]  /*3c00*/  FFMA R44, R47, R26.reuse, R44 ;  /* 0x0000001a2f2c7223 */ /* 0x080fe4000000002c */
[----:B--2---:R-:W-:Y:S02]  /*3c10*/  FFMA R43, R51, R26, R43 ;  /* 0x0000001a332b7223 */ /* 0x004fe4000000002b */
[-C--:B------:R-:W-:Y:S02]  /*3c20*/  FFMA R44, R46, R27.reuse, R44 ;  /* 0x0000001b2e2c7223 */ /* 0x080fe4000000002c */
[----:B------:R-:W-:-:S02]  /*3c30*/  FFMA R43, R50, R27, R43 ;  /* 0x0000001b322b7223 */ /* 0x000fc4000000002b */
[----:B------:R-:W0:Y:S01]  /*3c40*/  LDS.128 R24, [R68+0x480] ;  /* 0x0004800044187984 */ /* 0x000e220000000c00 */
[C---:B------:R-:W-:Y:S02]  /*3c50*/  FFMA R45, R75.reuse, R16, R45 ;  /* 0x000000104b2d7223 */ /* 0x040fe4000000002d */
[----:B---3--:R-:W-:Y:S02]  /*3c60*/  FFMA R28, R75, R12, R28 ;  /* 0x0000000c4b1c7223 */ /* 0x008fe4000000001c */
[-C--:B------:R-:W-:Y:S02]  /*3c70*/  FFMA R29, R12, R41.reuse, R29 ;  /* 0x000000290c1d7223 */ /* 0x080fe4000000001d */
[----:B------:R-:W-:Y:S02]  /*3c80*/  FFMA R49, R16, R41, R49 ;  /* 0x0000002910317223 */ /* 0x000fe40000000031 */
[C---:B------:R-:W-:Y:S02]  /*3c90*/  FFMA R16, R78.reuse, R17, R45 ;  /* 0x000000114e107223 */ /* 0x040fe4000000002d */
[----:B------:R-:W-:-:S02]  /*3ca0*/  FFMA R12, R78, R13, R28 ;  /* 0x0000000d4e0c7223 */ /* 0x000fc4000000001c */
[-C--:B------:R-:W-:Y:S02]  /*3cb0*/  FFMA R82, R86, R35.reuse, R32 ;  /* 0x0000002356527223 */ /* 0x080fe40000000020 */
[----:B------:R-:W-:Y:S02]  /*3cc0*/  FFMA R83, R84, R35, R33 ;  /* 0x0000002354537223 */ /* 0x000fe40000000021 */
[----:B------:R-:W-:Y:S01]  /*3cd0*/  FFMA R13, R48, R13, R29 ;  /* 0x0000000d300d7223 */ /* 0x000fe2000000001d */
[----:B------:R-:W1:Y:S01]  /*3ce0*/  LDS.128 R32, [R68+0x680] ;  /* 0x0006800044207984 */ /* 0x000e620000000c00 */
[----:B------:R-:W-:-:S03]  /*3cf0*/  FFMA R16, R51, R18, R16 ;  /* 0x0000001233107223 */ /* 0x000fc60000000010 */
[----:B------:R-:W2:Y:S01]  /*3d00*/  LDS.128 R28, [R68+0x580] ;  /* 0x00058000441c7984 */ /* 0x000ea20000000c00 */
[-C--:B------:R-:W-:Y:S02]  /*3d10*/  FFMA R12, R51, R14.reuse, R12 ;  /* 0x0000000e330c7223 */ /* 0x080fe4000000000c */
[----:B------:R-:W-:Y:S02]  /*3d20*/  FFMA R45, R50, R19, R16 ;  /* 0x00000013322d7223 */ /* 0x000fe40000000010 */
[----:B------:R-:W-:Y:S02]  /*3d30*/  FFMA R14, R47, R14, R13 ;  /* 0x0000000e2f0e7223 */ /* 0x000fe4000000000d */
[----:B------:R-:W-:Y:S02]  /*3d40*/  FFMA R79, R84, R39, R79 ;  /* 0x00000027544f7223 */ /* 0x000fe4000000004f */
[-C--:B0-----:R-:W-:Y:S02]  /*3d50*/  FFMA R13, R75, R24.reuse, R36 ;  /* 0x000000184b0d7223 */ /* 0x081fe40000000024 */
[----:B------:R-:W-:-:S02]  /*3d60*/  FFMA R16, R41, R24, R37 ;  /* 0x0000001829107223 */ /* 0x000fc40000000025 */
[----:B------:R-:W0:Y:S01]  /*3d70*/  LDS.128 R36, [R68+0x780] ;  /* 0x0007800044247984 */ /* 0x000e220000000c00 */
[-C--:B------:R-:W-:Y:S02]  /*3d80*/  FFMA R13, R78, R25.reuse, R13 ;  /* 0x000000194e0d7223 */ /* 0x080fe4000000000d */
[----:B------:R-:W-:Y:S02]  /*3d90*/  FFMA R16, R48, R25, R16 ;  /* 0x0000001930107223 */ /* 0x000fe40000000010 */
[C---:B------:R-:W-:Y:S02]  /*3da0*/  FFMA R40, R20.reuse, R75, R40 ;  /* 0x0000004b14287223 */ /* 0x040fe40000000028 */
[----:B------:R-:W-:Y:S02]  /*3db0*/  FFMA R42, R20, R41, R42 ;  /* 0x00000029142a7223 */ /* 0x000fe4000000002a */
[----:B-1----:R-:W-:Y:S02]  /*3dc0*/  FFMA R82, R75, R32, R82 ;  /* 0x000000204b527223 */ /* 0x002fe40000000052 */
[----:B--2---:R-:W-:-:S02]  /*3dd0*/  FFMA R24, R41, R28, R81 ;  /* 0x0000001c29187223 */ /* 0x004fc40000000051 */
[----:B------:R-:W-:Y:S02]  /*3de0*/  FFMA R25, R78, R33, R82 ;  /* 0x000000214e197223 */ /* 0x000fe40000000052 */
[----:B------:R-:W-:Y:S02]  /*3df0*/  FFMA R24, R48, R29, R24 ;  /* 0x0000001d30187223 */ /* 0x000fe40000000018 */
[----:B------:R-:W-:Y:S02]  /*3e00*/  FFMA R80, R75, R28, R80 ;  /* 0x0000001c4b507223 */ /* 0x000fe40000000050 */
[----:B------:R-:W-:Y:S02]  /*3e10*/  FFMA R83, R41, R32, R83 ;  /* 0x0000002029537223 */ /* 0x000fe40000000053 */
[----:B------:R-:W-:Y:S02]  /*3e20*/  FFMA R24, R47, R30, R24 ;  /* 0x0000001e2f187223 */ /* 0x000fe40000000018 */
[----:B------:R-:W-:-:S02]  /*3e30*/  FFMA R25, R51, R34, R25 ;  /* 0x0000002233197223 */ /* 0x000fc40000000019 */
[-C--:B------:R-:W-:Y:S02]  /*3e40*/  FFMA R40, R78, R21.reuse, R40 ;  /* 0x000000154e287223 */ /* 0x080fe40000000028 */
[C---:B------:R-:W-:Y:S02]  /*3e50*/  FFMA R42, R48.reuse, R21, R42 ;  /* 0x00000015302a7223 */ /* 0x040fe4000000002a */
[-C--:B0-----:R-:W-:Y:S02]  /*3e60*/  FFMA R77, R75, R36.reuse, R77 ;  /* 0x000000244b4d7223 */ /* 0x081fe4000000004d */
[----:B------:R-:W-:Y:S01]  /*3e70*/  FFMA R79, R41, R36, R79 ;  /* 0x00000024294f7223 */ /* 0x000fe2000000004f */
[----:B------:R-:W-:Y:S01]  /*3e80*/  LDS R75, [R69.X4+0xfc0] ;  /* 0x000fc000454b7984 */ /* 0x000fe20000004800 */
[-C--:B------:R-:W-:Y:S02]  /*3e90*/  FFMA R36, R51, R26.reuse, R13 ;  /* 0x0000001a33247223 */ /* 0x080fe4000000000d */
[----:B------:R-:W-:Y:S01]  /*3ea0*/  FFMA R26, R47, R26, R16 ;  /* 0x0000001a2f1a7223 */ /* 0x000fe20000000010 */
[----:B------:R-:W-:Y:S01]  /*3eb0*/  LDS R41, [R69.X4+0xfc8] ;  /* 0x000fc80045297984 */ /* 0x000fe20000004800 */
[----:B------:R-:W-:-:S02]  /*3ec0*/  FFMA R17, R48, R17, R49 ;  /* 0x0000001130117223 */ /* 0x000fc40000000031 */
[----:B------:R-:W-:Y:S02]  /*3ed0*/  FFMA R13, R78, R29, R80 ;  /* 0x0000001d4e0d7223 */ /* 0x000fe40000000050 */
[----:B------:R-:W-:Y:S01]  /*3ee0*/  FFMA R33, R48, R33, R83 ;  /* 0x0000002130217223 */ /* 0x000fe20000000053 */
[----:B------:R-:W-:Y:S01]  /*3ef0*/  LDS R80, [R69.X4+0x1030] ;  /* 0x0010300045507984 */ /* 0x000fe20000004800 */
[-C--:B------:R-:W-:Y:S02]  /*3f00*/  FFMA R78, R78, R37.reuse, R77 ;  /* 0x000000254e4e7223 */ /* 0x080fe4000000004d */
[----:B------:R-:W-:Y:S02]  /*3f10*/  FFMA R48, R48, R37, R79 ;  /* 0x0000002530307223 */ /* 0x000fe4000000004f */
[-C--:B------:R-:W-:Y:S02]  /*3f20*/  FFMA R36, R50, R27.reuse, R36 ;  /* 0x0000001b32247223 */ /* 0x080fe40000000024 */
[----:B------:R-:W-:-:S02]  /*3f30*/  FFMA R37, R46, R27, R26 ;  /* 0x0000001b2e257223 */ /* 0x000fc4000000001a */
[----:B------:R-:W-:Y:S02]  /*3f40*/  FFMA R81, R46, R31, R24 ;  /* 0x0000001f2e517223 */ /* 0x000fe40000000018 */
[C---:B------:R-:W-:Y:S02]  /*3f50*/  FFMA R82, R50.reuse, R35, R25 ;  /* 0x0000002332527223 */ /* 0x040fe40000000019 */
[----:B------:R-:W0:Y:S01]  /*3f60*/  LDS.128 R24, [R68+0x290] ;  /* 0x0002900044187984 */ /* 0x000e220000000c00 */
[C---:B------:R-:W-:Y:S02]  /*3f70*/  FFMA R40, R51.reuse, R22, R40 ;  /* 0x0000001633287223 */ /* 0x040fe40000000028 */
[C---:B------:R-:W-:Y:S02]  /*3f80*/  FFMA R13, R51.reuse, R30, R13 ;  /* 0x0000001e330d7223 */ /* 0x040fe4000000000d */
[----:B------:R-:W-:Y:S02]  /*3f90*/  FFMA R51, R51, R38, R78 ;  /* 0x0000002633337223 */ /* 0x000fe4000000004e */
[----:B------:R-:W1:Y:S01]  /*3fa0*/  LDS R78, [R69.X4+0x1038] ;  /* 0x00103800454e7984 */ /* 0x000e620000004800 */
[----:B------:R-:W-:-:S02]  /*3fb0*/  FFMA R40, R50, R23, R40 ;  /* 0x0000001732287223 */ /* 0x000fc40000000028 */
[C---:B------:R-:W-:Y:S02]  /*3fc0*/  FFMA R28, R50.reuse, R15, R12 ;  /* 0x0000000f321c7223 */ /* 0x040fe4000000000c */
[----:B------:R-:W-:Y:S02]  /*3fd0*/  FFMA R79, R50, R31, R13 ;  /* 0x0000001f324f7223 */ /* 0x000fe4000000000d */
[C---:B------:R-:W-:Y:S02]  /*3fe0*/  FFMA R48, R47.reuse, R38, R48 ;  /* 0x000000262f307223 */ /* 0x040fe40000000030 */
[C---:B------:R-:W-:Y:S02]  /*3ff0*/  FFMA R42, R47.reuse, R22, R42 ;  /* 0x000000162f2a7223 */ /* 0x040fe4000000002a */
[C---:B------:R-:W-:Y:S02]  /*4000*/  FFMA R17, R47.reuse, R18, R17 ;  /* 0x000000122f117223 */ /* 0x040fe40000000011 */
[----:B------:R-:W-:-:S02]  /*4010*/  FFMA R33, R47, R34, R33 ;  /* 0x000000222f217223 */ /* 0x000fc40000000021 */
[----:B------:R-:W-:Y:S01]  /*4020*/  FFMA R50, R50, R39, R51 ;  /* 0x0000002732327223 */ /* 0x000fe20000000033 */
[----:B------:R-:W2:Y:S01]  /*4030*/  LDS R47, [R69.X4+0x10a8] ;  /* 0x0010a800452f7984 */ /* 0x000ea20000004800 */
[----:B------:R-:W-:-:S03]  /*4040*/  FFMA R42, R46, R23, R42 ;  /* 0x000000172e2a7223 */ /* 0x000fc6000000002a */
[----:B------:R-:W3:Y:S01]  /*4050*/  LDS R51, [R69.X4+0x10a0] ;  /* 0x0010a00045337984 */ /* 0x000ee20000004800 */
[C---:B------:R-:W-:Y:S02]  /*4060*/  FFMA R49, R46.reuse, R19, R17 ;  /* 0x000000132e317223 */ /* 0x040fe40000000011 */
[C---:B------:R-:W-:Y:S01]  /*4070*/  FFMA R29, R46.reuse, R15, R14 ;  /* 0x0000000f2e1d7223 */ /* 0x040fe2000000000e */
[----:B------:R-:W-:Y:S01]  /*4080*/  LDS.128 R16, [R68+0x190] ;  /* 0x0001900044107984 */ /* 0x000fe20000000c00 */
[C---:B------:R-:W-:Y:S02]  /*4090*/  FFMA R83, R46.reuse, R35, R33 ;  /* 0x000000232e537223 */ /* 0x040fe40000000021 */
[----:B------:R-:W-:Y:S01]  /*40a0*/  FFMA R77, R46, R39, R48 ;  /* 0x000000272e4d7223 */ /* 0x000fe20000000030 */
[----:B------:R-:W-:Y:S04]  /*40b0*/  LDS.128 R12, [R68+0x390] ;  /* 0x00039000440c7984 */ /* 0x000fe80000000c00 */
[----:B------:R-:W4:Y:S04]  /*40c0*/  LDS R48, [R69.X4+0x1110] ;  /* 0x0011100045307984 */ /* 0x000f280000004800 */
[----:B------:R-:W5:Y:S01]  /*40d0*/  LDS R46, [R69.X4+0x1118] ;  /* 0x00111800452e7984 */ /* 0x000f620000004800 */
[----:B0-----:R-:W-:-:S02]  /*40e0*/  FFMA R43, R75, R24, R43 ;  /* 0x000000184b2b7223 */ /* 0x001fc4000000002b */
[----:B------:R-:W-:Y:S01]  /*40f0*/  FFMA R44, R24, R41, R44 ;  /* 0x00000029182c7223 */ /* 0x000fe2000000002c */
[----:B------:R-:W-:Y:S01]  /*4100*/  LDS.128 R32, [R68+0x690] ;  /* 0x0006900044207984 */ /* 0x000fe20000000c00 */
[-C--:B------:R-:W-:Y:S02]  /*4110*/  FFMA R43, R80, R25.reuse, R43 ;  /* 0x00000019502b7223 */ /* 0x080fe4000000002b */
[----:B-1----:R-:W-:Y:S01]  /*4120*/  FFMA R44, R78, R25, R44 ;  /* 0x000000194e2c7223 */ /* 0x002fe2000000002c */
[----:B------:R-:W-:Y:S03]  /*4130*/  LDS.128 R20, [R68+0x90] ;  /* 0x0000900044147984 */ /* 0x000fe60000000c00 */
[-C--:B--2---:R-:W-:Y:S02]  /*4140*/  FFMA R44, R47, R26.reuse, R44 ;  /* 0x0000001a2f2c7223 */ /* 0x084fe4000000002c */
[----:B---3--:R-:W-:-:S04]  /*4150*/  FFMA R43, R51, R26, R43 ;  /* 0x0000001a332b7223 */ /* 0x008fc8000000002b */
[-C--:B----4-:R-:W-:Y:S02]  /*4160*/  FFMA R43, R48, R27.reuse, R43 ;  /* 0x0000001b302b7223 */ /* 0x090fe4000000002b */
[----:B-----5:R-:W-:Y:S02]  /*4170*/  FFMA R44, R46, R27, R44 ;  /* 0x0000001b2e2c7223 */ /* 0x020fe4000000002c */
[----:B------:R-:W0:Y:S01]  /*4180*/  LDS.128 R24, [R68+0x490] ;  /* 0x0004900044187984 */ /* 0x000e220000000c00 */
[C---:B------:R-:W-:Y:S02]  /*4190*/  FFMA R45, R75.reuse, R16, R45 ;  /* 0x000000104b2d7223 */ /* 0x040fe4000000002d */
[----:B------:R-:W-:Y:S02]  /*41a0*/  FFMA R28, R75, R12, R28 ;  /* 0x0000000c4b1c7223 */ /* 0x000fe4000000001c */
[-C--:B------:R-:W-:Y:S02]  /*41b0*/  FFMA R29, R12, R41.reuse, R29 ;  /* 0x000000290c1d7223 */ /* 0x080fe4000000001d */
[----:B------:R-:W-:-:S02]  /*41c0*/  FFMA R49, R16, R41, R49 ;  /* 0x0000002910317223 */ /* 0x000fc40000000031 */
[C---:B------:R-:W-:Y:S02]  /*41d0*/  FFMA R16, R80.reuse, R17, R45 ;  /* 0x0000001150107223 */ /* 0x040fe4000000002d */
[-C--:B------:R-:W-:Y:S02]  /*41e0*/  FFMA R12, R80, R13.reuse, R28 ;  /* 0x0000000d500c7223 */ /* 0x080fe4000000001c */
[----:B------:R-:W-:Y:S02]  /*41f0*/  FFMA R13, R78, R13, R29 ;  /* 0x0000000d4e0d7223 */ /* 0x000fe4000000001d */
[C---:B------:R-:W-:Y:S01]  /*4200*/  FFMA R16, R51.reuse, R18, R16 ;  /* 0x0000001233107223 */ /* 0x040fe20000000010 */
[----:B------:R-:W1:Y:S01]  /*4210*/  LDS.128 R28, [R68+0x590] ;  /* 0x00059000441c7984 */ /* 0x000e620000000c00 */
[----:B------:R-:W-:Y:S02]  /*4220*/  FFMA R12, R51, R14, R12 ;  /* 0x0000000e330c7223 */ /* 0x000fe4000000000c */
[----:B------:R-:W-:-:S02]  /*4230*/  FFMA R45, R48, R19, R16 ;  /* 0x00000013302d7223 */ /* 0x000fc40000000010 */
[----:B------:R-:W-:Y:S02]  /*4240*/  FFMA R14, R47, R14, R13 ;  /* 0x0000000e2f0e7223 */ /* 0x000fe4000000000d */
[-C--:B0-----:R-:W-:Y:S02]  /*4250*/  FFMA R13, R75, R24.reuse, R36 ;  /* 0x000000184b0d7223 */ /* 0x081fe40000000024 */
[----:B------:R-:W-:Y:S02]  /*4260*/  FFMA R16, R41, R24, R37 ;  /* 0x0000001829107223 */ /* 0x000fe40000000025 */
[----:B------:R-:W0:Y:S01]  /*4270*/  LDS.128 R36, [R68+0x790] ;  /* 0x0007900044247984 */ /* 0x000e220000000c00 */
[----:B------:R-:W-:Y:S02]  /*4280*/  FFMA R82, R75, R32, R82 ;  /* 0x000000204b527223 */ /* 0x000fe40000000052 */
[-C--:B------:R-:W-:Y:S02]  /*4290*/  FFMA R13, R80, R25.reuse, R13 ;  /* 0x00000019500d7223 */ /* 0x080fe4000000000d */
[----:B------:R-:W-:-:S02]  /*42a0*/  FFMA R16, R78, R25, R16 ;  /* 0x000000194e107223 */ /* 0x000fc40000000010 */
[----:B------:R-:W-:Y:S02]  /*42b0*/  FFMA R25, R80, R33, R82 ;  /* 0x0000002150197223 */ /* 0x000fe40000000052 */
[----:B-1----:R-:W-:-:S04]  /*42c0*/  FFMA R24, R41, R28, R81 ;  /* 0x0000001c29187223 */ /* 0x002fc80000000051 */
[----:B------:R-:W-:Y:S02]  /*42d0*/  FFMA R24, R78, R29, R24 ;  /* 0x0000001d4e187223 */ /* 0x000fe40000000018 */
[C---:B------:R-:W-:Y:S02]  /*42e0*/  FFMA R40, R20.reuse, R75, R40 ;  /* 0x0000004b14287223 */ /* 0x040fe40000000028 */
[----:B------:R-:W-:Y:S02]  /*42f0*/  FFMA R42, R20, R41, R42 ;  /* 0x00000029142a7223 */ /* 0x000fe4000000002a */
[----:B------:R-:W-:Y:S02]  /*4300*/  FFMA R79, R75, R28, R79 ;  /* 0x0000001c4b4f7223 */ /* 0x000fe4000000004f */
[----:B------:R-:W-:Y:S02]  /*4310*/  FFMA R83, R41, R32, R83 ;  /* 0x0000002029537223 */ /* 0x000fe40000000053 */
[----:B------:R-:W-:-:S02]  /*4320*/  FFMA R24, R47, R30, R24 ;  /* 0x0000001e2f187223 */ /* 0x000fc40000000018 */
[----:B------:R-:W-:Y:S02]  /*4330*/  FFMA R25, R51, R34, R25 ;  /* 0x0000002233197223 */ /* 0x000fe40000000019 */
[-C--:B------:R-:W-:Y:S02]  /*4340*/  FFMA R40, R80, R21.reuse, R40 ;  /* 0x0000001550287223 */ /* 0x080fe40000000028 */
[C---:B------:R-:W-:Y:S02]  /*4350*/  FFMA R42, R78.reuse, R21, R42 ;  /* 0x000000154e2a7223 */ /* 0x040fe4000000002a */
[----:B------:R-:W-:Y:S02]  /*4360*/  FFMA R17, R78, R17, R49 ;  /* 0x000000114e117223 */ /* 0x000fe40000000031 */
[-C--:B0-----:R-:W-:Y:S02]  /*4370*/  FFMA R50, R75, R36.reuse, R50 ;  /* 0x000000244b327223 */ /* 0x081fe40000000032 */
[----:B------:R-:W-:Y:S01]  /*4380*/  FFMA R77, R41, R36, R77 ;  /* 0x00000024294d7223 */ /* 0x000fe2000000004d */
[----:B------:R-:W-:Y:S01]  /*4390*/  LDS R75, [R69.X4+0x1180] ;  /* 0x00118000454b7984 */ /* 0x000fe20000004800 */
[----:B------:R-:W-:-:S02]  /*43a0*/  FFMA R36, R51, R26, R13 ;  /* 0x0000001a33247223 */ /* 0x000fc4000000000d */
[----:B------:R-:W-:Y:S01]  /*43b0*/  FFMA R26, R47, R26, R16 ;  /* 0x0000001a2f1a7223 */ /* 0x000fe20000000010 */
[----:B------:R-:W-:Y:S01]  /*43c0*/  LDS R41, [R69.X4+0x1188] ;  /* 0x0011880045297984 */ /* 0x000fe20000004800 */
[----:B------:R-:W-:Y:S02]  /*43d0*/  FFMA R13, R80, R29, R79 ;  /* 0x0000001d500d7223 */ /* 0x000fe4000000004f */
[----:B------:R-:W-:Y:S02]  /*43e0*/  FFMA R33, R78, R33, R83 ;  /* 0x000000214e217223 */ /* 0x000fe40000000053 */
[-C--:B------:R-:W-:Y:S02]  /*43f0*/  FFMA R80, R80, R37.reuse, R50 ;  /* 0x0000002550507223 */ /* 0x080fe40000000032 */
[----:B------:R-:W-:Y:S01]  /*4400*/  FFMA R78, R78, R37, R77 ;  /* 0x000000254e4e7223 */ /* 0x000fe2000000004d */
[----:B------:R-:W-:Y:S01]  /*4410*/  LDS R50, [R69.X4+0x12d0] ;  /* 0x0012d00045327984 */ /* 0x000fe20000004800 */
[----:B------:R-:W-:-:S02]  /*4420*/  FFMA R36, R48, R27, R36 ;  /* 0x0000001b30247223 */ /* 0x000fc40000000024 */
[C---:B------:R-:W-:Y:S02]  /*4430*/  FFMA R37, R46.reuse, R27, R26 ;  /* 0x0000001b2e257223 */ /* 0x040fe4000000001a */
[----:B------:R-:W-:Y:S02]  /*4440*/  FFMA R81, R46, R31, R24 ;  /* 0x0000001f2e517223 */ /* 0x000fe40000000018 */
[----:B------:R-:W-:Y:S02]  /*4450*/  FFMA R82, R48, R35, R25 ;  /* 0x0000002330527223 */ /* 0x000fe40000000019 */
[----:B------:R-:W0:Y:S01]  /*4460*/  LDS.128 R24, [R68+0x2a0] ;  /* 0x0002a00044187984 */ /* 0x000e220000000c00 */
[C---:B------:R-:W-:Y:S02]  /*4470*/  FFMA R40, R51.reuse, R22, R40 ;  /* 0x0000001633287223 */ /* 0x040fe40000000028 */
[C---:B------:R-:W-:Y:S02]  /*4480*/  FFMA R13, R51.reuse, R30, R13 ;  /* 0x0000001e330d7223 */ /* 0x040fe4000000000d */
[----:B------:R-:W-:-:S02]  /*4490*/  FFMA R51, R51, R38, R80 ;  /* 0x0000002633337223 */ /* 0x000fc40000000050 */
[----:B------:R-:W-:Y:S01]  /*44a0*/  FFMA R77, R47, R38, R78 ;  /* 0x000000262f4d7223 */ /* 0x000fe2000000004e */
[----:B------:R-:W1:Y:S01]  /*44b0*/  LDS R80, [R69.X4+0x11f0] ;  /* 0x0011f00045507984 */ /* 0x000e620000004800 */
[----:B------:R-:W-:-:S03]  /*44c0*/  FFMA R40, R48, R23, R40 ;  /* 0x0000001730287223 */ /* 0x000fc60000000028 */
[----:B------:R-:W2:Y:S01]  /*44d0*/  LDS R78, [R69.X4+0x11f8] ;  /* 0x0011f800454e7984 */ /* 0x000ea20000004800 */
[C---:B------:R-:W-:Y:S02]  /*44e0*/  FFMA R28, R48.reuse, R15, R12 ;  /* 0x0000000f301c7223 */ /* 0x040fe4000000000c */
[C---:B------:R-:W-:Y:S02]  /*44f0*/  FFMA R79, R48.reuse, R31, R13 ;  /* 0x0000001f304f7223 */ /* 0x040fe4000000000d */
[C---:B------:R-:W-:Y:S02]  /*4500*/  FFMA R42, R47.reuse, R22, R42 ;  /* 0x000000162f2a7223 */ /* 0x040fe4000000002a */
[C---:B------:R-:W-:Y:S02]  /*4510*/  FFMA R17, R47.reuse, R18, R17 ;  /* 0x000000122f117223 */ /* 0x040fe40000000011 */
[----:B------:R-:W-:Y:S02]  /*4520*/  FFMA R33, R47, R34, R33 ;  /* 0x000000222f217223 */ /* 0x000fe40000000021 */
[----:B------:R-:W-:Y:S01]  /*4530*/  FFMA R48, R48, R39, R51 ;  /* 0x0000002730307223 */ /* 0x000fe20000000033 */
[----:B------:R-:W3:Y:S01]  /*4540*/  LDS R47, [R69.X4+0x1268] ;  /* 0x00126800452f7984 */ /* 0x000ee20000004800 */
[----:B------:R-:W-:-:S03]  /*4550*/  FFMA R42, R46, R23, R42 ;  /* 0x000000172e2a7223 */ /* 0x000fc6000000002a */
[----:B------:R-:W4:Y:S01]  /*4560*/  LDS R51, [R69.X4+0x1260] ;  /* 0x0012600045337984 */ /* 0x000f220000004800 */
[C---:B------:R-:W-:Y:S02]  /*4570*/  FFMA R49, R46.reuse, R19, R17 ;  /* 0x000000132e317223 */ /* 0x040fe40000000011 */
[C---:B------:R-:W-:Y:S01]  /*4580*/  FFMA R29, R46.reuse, R15, R14 ;  /* 0x0000000f2e1d7223 */ /* 0x040fe2000000000e */
[----:B------:R-:W-:Y:S01]  /*4590*/  LDS.128 R16, [R68+0x1a0] ;  /* 0x0001a00044107984 */ /* 0x000fe20000000c00 */
[C---:B------:R-:W-:Y:S02]  /*45a0*/  FFMA R83, R46.reuse, R35, R33 ;  /* 0x000000232e537223 */ /* 0x040fe40000000021 */
[----:B------:R-:W-:Y:S01]  /*45b0*/  FFMA R77, R46, R39, R77 ;  /* 0x000000272e4d7223 */ /* 0x000fe2000000004d */
[----:B------:R-:W-:Y:S04]  /*45c0*/  LDS.128 R12, [R68+0x3a0] ;  /* 0x0003a000440c7984 */ /* 0x000fe80000000c00 */
[----:B------:R-:W5:Y:S01]  /*45d0*/  LDS R46, [R69.X4+0x12d8] ;  /* 0x0012d800452e7984 */ /* 0x000f620000004800 */
[----:B0-----:R-:W-:-:S02]  /*45e0*/  FFMA R43, R75, R24, R43 ;  /* 0x000000184b2b7223 */ /* 0x001fc4000000002b */
[----:B------:R-:W-:Y:S01]  /*45f0*/  FFMA R44, R24, R41, R44 ;  /* 0x00000029182c7223 */ /* 0x000fe2000000002c */
[----:B------:R-:W-:Y:S01]  /*4600*/  LDS.128 R32, [R68+0x6a0] ;  /* 0x0006a00044207984 */ /* 0x000fe20000000c00 */
[----:B-1----:R-:W-:-:S03]  /*4610*/  FFMA R43, R80, R25, R43 ;  /* 0x00000019502b7223 */ /* 0x002fc6000000002b */
[----:B------:R-:W-:Y:S01]  /*4620*/  LDS.128 R20, [R68+0xa0] ;  /* 0x0000a00044147984 */ /* 0x000fe20000000c00 */
[----:B--2---:R-:W-:-:S04]  /*4630*/  FFMA R44, R78, R25, R44 ;  /* 0x000000194e2c7223 */ /* 0x004fc8000000002c */
[-C--:B---3--:R-:W-:Y:S02]  /*4640*/  FFMA R44, R47, R26.reuse, R44 ;  /* 0x0000001a2f2c7223 */ /* 0x088fe4000000002c */
[----:B----4-:R-:W-:-:S04]  /*4650*/  FFMA R43, R51, R26, R43 ;  /* 0x0000001a332b7223 */ /* 0x010fc8000000002b */
[-C--:B------:R-:W-:Y:S02]  /*4660*/  FFMA R43, R50, R27.reuse, R43 ;  /* 0x0000001b322b7223 */ /* 0x080fe4000000002b */
        /* <DEDUP_REMOVED lines=244> */
[----:B------:R-:W-:Y:S02]  /*55b0*/  FFMA R28, R75, R12, R28 ;  /* 0x0000000c4b1c7223 */ /* 0x000fe4000000001c */
[----:B------:R-:W-:-:S02]  /*55c0*/  FFMA R16, R80, R17, R45 ;  /* 0x0000001150107223 */ /* 0x000fc4000000002d */
[----:B------:R-:W-:Y:S02]  /*55d0*/  FFMA R29, R12, R41, R29 ;  /* 0x000000290c1d7223 */ /* 0x000fe4000000001d */
[-C--:B------:R-:W-:Y:S02]  /*55e0*/  FFMA R12, R80, R13.reuse, R28 ;  /* 0x0000000d500c7223 */ /* 0x080fe4000000001c */
[C---:B------:R-:W-:Y:S02]  /*55f0*/  FFMA R16, R51.reuse, R18, R16 ;  /* 0x0000001233107223 */ /* 0x040fe40000000010 */
[----:B------:R-:W-:Y:S02]  /*5600*/  FFMA R13, R78, R13, R29 ;  /* 0x0000000d4e0d7223 */ /* 0x000fe4000000001d */
[----:B------:R-:W-:Y:S01]  /*5610*/  FFMA R12, R51, R14, R12 ;  /* 0x0000000e330c7223 */ /* 0x000fe2000000000c */
[----:B------:R-:W1:Y:S01]  /*5620*/  LDS.128 R28, [R68+0x5d0] ;  /* 0x0005d000441c7984 */ /* 0x000e620000000c00 */
[----:B------:R-:W-:-:S02]  /*5630*/  FFMA R45, R48, R19, R16 ;  /* 0x00000013302d7223 */ /* 0x000fc40000000010 */
[----:B------:R-:W-:Y:S02]  /*5640*/  FFMA R14, R47, R14, R13 ;  /* 0x0000000e2f0e7223 */ /* 0x000fe4000000000d */
[-C--:B0-----:R-:W-:Y:S02]  /*5650*/  FFMA R13, R75, R24.reuse, R36 ;  /* 0x000000184b0d7223 */ /* 0x081fe40000000024 */
[----:B------:R-:W-:Y:S02]  /*5660*/  FFMA R16, R41, R24, R37 ;  /* 0x0000001829107223 */ /* 0x000fe40000000025 */
[----:B------:R-:W0:Y:S01]  /*5670*/  LDS.128 R36, [R68+0x7d0] ;  /* 0x0007d00044247984 */ /* 0x000e220000000c00 */
[C---:B------:R-:W-:Y:S02]  /*5680*/  FFMA R40, R20.reuse, R75, R40 ;  /* 0x0000004b14287223 */ /* 0x040fe40000000028 */
[----:B------:R-:W-:Y:S02]  /*5690*/  FFMA R42, R20, R41, R42 ;  /* 0x00000029142a7223 */ /* 0x000fe4000000002a */
[----:B------:R-:W-:-:S02]  /*56a0*/  FFMA R17, R78, R17, R49 ;  /* 0x000000114e117223 */ /* 0x000fc40000000031 */
[----:B------:R-:W-:Y:S02]  /*56b0*/  FFMA R82, R75, R32, R82 ;  /* 0x000000204b527223 */ /* 0x000fe40000000052 */
[C---:B------:R-:W-:Y:S02]  /*56c0*/  FFMA R13, R80.reuse, R25, R13 ;  /* 0x00000019500d7223 */ /* 0x040fe4000000000d */
[-C--:B------:R-:W-:Y:S02]  /*56d0*/  FFMA R40, R80, R21.reuse, R40 ;  /* 0x0000001550287223 */ /* 0x080fe40000000028 */
[----:B------:R-:W-:Y:S02]  /*56e0*/  FFMA R42, R78, R21, R42 ;  /* 0x000000154e2a7223 */ /* 0x000fe4000000002a */
[----:B------:R-:W-:Y:S02]  /*56f0*/  FFMA R17, R47, R18, R17 ;  /* 0x000000122f117223 */ /* 0x000fe40000000011 */
[----:B-1----:R-:W-:-:S02]  /*5700*/  FFMA R79, R75, R28, R79 ;  /* 0x0000001c4b4f7223 */ /* 0x002fc4000000004f */
[C---:B------:R-:W-:Y:S02]  /*5710*/  FFMA R24, R41.reuse, R28, R81 ;  /* 0x0000001c29187223 */ /* 0x040fe40000000051 */
[----:B------:R-:W-:Y:S02]  /*5720*/  FFMA R32, R41, R32, R83 ;  /* 0x0000002029207223 */ /* 0x000fe40000000053 */
[----:B------:R-:W-:Y:S02]  /*5730*/  FFMA R16, R78, R25, R16 ;  /* 0x000000194e107223 */ /* 0x000fe40000000010 */
[C---:B------:R-:W-:Y:S02]  /*5740*/  FFMA R28, R51.reuse, R26, R13 ;  /* 0x0000001a331c7223 */ /* 0x040fe4000000000d */
[-C--:B------:R-:W-:Y:S02]  /*5750*/  FFMA R40, R51, R22.reuse, R40 ;  /* 0x0000001633287223 */ /* 0x080fe40000000028 */
[----:B------:R-:W-:-:S02]  /*5760*/  FFMA R42, R47, R22, R42 ;  /* 0x000000162f2a7223 */ /* 0x000fc4000000002a */
[-C--:B------:R-:W-:Y:S02]  /*5770*/  FFMA R13, R80, R29.reuse, R79 ;  /* 0x0000001d500d7223 */ /* 0x080fe4000000004f */
[----:B------:R-:W-:Y:S02]  /*5780*/  FFMA R24, R78, R29, R24 ;  /* 0x0000001d4e187223 */ /* 0x000fe40000000018 */
[-C--:B------:R-:W-:Y:S02]  /*5790*/  FFMA R25, R80, R33.reuse, R82 ;  /* 0x0000002150197223 */ /* 0x080fe40000000052 */
[----:B------:R-:W-:Y:S02]  /*57a0*/  FFMA R32, R78, R33, R32 ;  /* 0x000000214e207223 */ /* 0x000fe40000000020 */
[-C--:B0-----:R-:W-:Y:S01]  /*57b0*/  FFMA R50, R75, R36.reuse, R50 ;  /* 0x000000244b327223 */ /* 0x081fe20000000032 */
[----:B------:R-:W-:Y:S01]  /*57c0*/  LDS R33, [R69.X4+0x1888] ;  /* 0x0018880045217984 */ /* 0x000fe20000004800 */
[----:B------:R-:W-:-:S02]  /*57d0*/  FFMA R77, R41, R36, R77 ;  /* 0x00000024294d7223 */ /* 0x000fc4000000004d */
[----:B------:R-:W-:Y:S01]  /*57e0*/  FFMA R49, R46, R19, R17 ;  /* 0x000000132e317223 */ /* 0x000fe20000000011 */
[----:B------:R-:W-:Y:S01]  /*57f0*/  LDS R36, [R69.X4+0x18f0] ;  /* 0x0018f00045247984 */ /* 0x000fe20000004800 */
[----:B------:R-:W-:Y:S02]  /*5800*/  FFMA R26, R47, R26, R16 ;  /* 0x0000001a2f1a7223 */ /* 0x000fe40000000010 */
[-C--:B------:R-:W-:Y:S01]  /*5810*/  FFMA R80, R80, R37.reuse, R50 ;  /* 0x0000002550507223 */ /* 0x080fe20000000032 */
[----:B------:R-:W0:Y:S01]  /*5820*/  LDS.128 R16, [R68+0x1e0] ;  /* 0x0001e00044107984 */ /* 0x000e220000000c00 */
[----:B------:R-:W-:-:S03]  /*5830*/  FFMA R78, R78, R37, R77 ;  /* 0x000000254e4e7223 */ /* 0x000fc6000000004d */
[----:B------:R-:W1:Y:S01]  /*5840*/  LDS R37, [R69.X4+0x1880] ;  /* 0x0018800045257984 */ /* 0x000e620000004800 */
[-C--:B------:R-:W-:Y:S02]  /*5850*/  FFMA R40, R48, R23.reuse, R40 ;  /* 0x0000001730287223 */ /* 0x080fe40000000028 */
[----:B------:R-:W-:Y:S02]  /*5860*/  FFMA R42, R46, R23, R42 ;  /* 0x000000172e2a7223 */ /* 0x000fe4000000002a */
[-C--:B------:R-:W-:Y:S01]  /*5870*/  FFMA R25, R51, R34.reuse, R25 ;  /* 0x0000002233197223 */ /* 0x080fe20000000019 */
[----:B------:R-:W2:Y:S01]  /*5880*/  LDS.128 R20, [R68+0xe0] ;  /* 0x0000e00044147984 */ /* 0x000ea20000000c00 */
[----:B------:R-:W-:Y:S02]  /*5890*/  FFMA R32, R47, R34, R32 ;  /* 0x000000222f207223 */ /* 0x000fe40000000020 */
[-C--:B------:R-:W-:Y:S01]  /*58a0*/  FFMA R41, R48, R35.reuse, R25 ;  /* 0x0000002330297223 */ /* 0x080fe20000000019 */
[----:B------:R-:W3:Y:S01]  /*58b0*/  LDS R34, [R69.X4+0x18f8] ;  /* 0x0018f80045227984 */ /* 0x000ee20000004800 */
[----:B------:R-:W-:-:S02]  /*58c0*/  FFMA R35, R46, R35, R32 ;  /* 0x000000232e237223 */ /* 0x000fc40000000020 */
[-C--:B------:R-:W-:Y:S02]  /*58d0*/  FFMA R13, R51, R30.reuse, R13 ;  /* 0x0000001e330d7223 */ /* 0x080fe4000000000d */
[----:B------:R-:W-:Y:S02]  /*58e0*/  FFMA R24, R47, R30, R24 ;  /* 0x0000001e2f187223 */ /* 0x000fe40000000018 */
[-C--:B------:R-:W-:Y:S02]  /*58f0*/  FFMA R32, R51, R38.reuse, R80 ;  /* 0x0000002633207223 */ /* 0x080fe40000000050 */
[----:B------:R-:W-:Y:S01]  /*5900*/  FFMA R78, R47, R38, R78 ;  /* 0x000000262f4e7223 */ /* 0x000fe2000000004e */
[----:B------:R-:W4:Y:S04]  /*5910*/  LDS R51, [R69.X4+0x1960] ;  /* 0x0019600045337984 */ /* 0x000f280000004800 */
[----:B------:R-:W5:Y:S01]  /*5920*/  LDS R47, [R69.X4+0x1968] ;  /* 0x00196800452f7984 */ /* 0x000f620000004800 */
[----:B------:R-:W-:-:S02]  /*5930*/  FFMA R50, R48, R15, R12 ;  /* 0x0000000f30327223 */ /* 0x000fc4000000000c */
[C---:B------:R-:W-:Y:S01]  /*5940*/  FFMA R28, R48.reuse, R27, R28 ;  /* 0x0000001b301c7223 */ /* 0x040fe2000000001c */
[----:B------:R-:W5:Y:S01]  /*5950*/  LDS R80, [R69.X4+0x19d0] ;  /* 0x0019d00045507984 */ /* 0x000f620000004800 */
[C---:B------:R-:W-:Y:S02]  /*5960*/  FFMA R30, R48.reuse, R31, R13 ;  /* 0x0000001f301e7223 */ /* 0x040fe4000000000d */
[----:B------:R-:W-:Y:S02]  /*5970*/  FFMA R32, R48, R39, R32 ;  /* 0x0000002730207223 */ /* 0x000fe40000000020 */
[----:B------:R-:W5:Y:S01]  /*5980*/  LDS R48, [R69.X4+0x19d8] ;  /* 0x0019d80045307984 */ /* 0x000f620000004800 */
[----:B------:R-:W-:Y:S02]  /*5990*/  FFMA R29, R46, R27, R26 ;  /* 0x0000001b2e1d7223 */ /* 0x000fe4000000001a */
[----:B0-----:R-:W-:Y:S02]  /*59a0*/  FFMA R49, R16, R33, R49 ;  /* 0x0000002110317223 */ /* 0x001fe40000000031 */
[----:B-1----:R-:W-:-:S02]  /*59b0*/  FFMA R45, R37, R16, R45 ;  /* 0x00000010252d7223 */ /* 0x002fc4000000002d */
[----:B------:R-:W-:Y:S02]  /*59c0*/  FFMA R31, R46, R31, R24 ;  /* 0x0000001f2e1f7223 */ /* 0x000fe40000000018 */
[----:B------:R-:W0:Y:S01]  /*59d0*/  LDS.128 R24, [R68+0x2e0] ;  /* 0x0002e00044187984 */ /* 0x000e220000000c00 */
[----:B------:R-:W-:Y:S02]  /*59e0*/  FFMA R16, R36, R17, R45 ;  /* 0x0000001124107223 */ /* 0x000fe4000000002d */
[C---:B--2---:R-:W-:Y:S02]  /*59f0*/  FFMA R40, R20.reuse, R37, R40 ;  /* 0x0000002514287223 */ /* 0x044fe40000000028 */
[----:B------:R-:W-:Y:S02]  /*5a00*/  FFMA R42, R20, R33, R42 ;  /* 0x00000021142a7223 */ /* 0x000fe4000000002a */
[----:B---3--:R-:W-:Y:S02]  /*5a10*/  FFMA R17, R34, R17, R49 ;  /* 0x0000001122117223 */ /* 0x008fe40000000031 */
[----:B------:R-:W-:-:S02]  /*5a20*/  FFMA R40, R36, R21, R40 ;  /* 0x0000001524287223 */ /* 0x000fc40000000028 */
[----:B------:R-:W-:Y:S02]  /*5a30*/  FFMA R42, R34, R21, R42 ;  /* 0x00000015222a7223 */ /* 0x000fe4000000002a */
[----:B------:R-:W-:Y:S02]  /*5a40*/  FFMA R75, R46, R15, R14 ;  /* 0x0000000f2e4b7223 */ /* 0x000fe4000000000e */
[----:B------:R-:W1:Y:S01]  /*5a50*/  LDS.128 R12, [R68+0x3e0] ;  /* 0x0003e000440c7984 */ /* 0x000e620000000c00 */
[C---:B----4-:R-:W-:Y:S02]  /*5a60*/  FFMA R16, R51.reuse, R18, R16 ;  /* 0x0000001233107223 */ /* 0x050fe40000000010 */
[----:B------:R-:W-:Y:S02]  /*5a70*/  FFMA R40, R51, R22, R40 ;  /* 0x0000001633287223 */ /* 0x000fe40000000028 */
[C---:B-----5:R-:W-:Y:S02]  /*5a80*/  FFMA R17, R47.reuse, R18, R17 ;  /* 0x000000122f117223 */ /* 0x060fe40000000011 */
[----:B------:R-:W-:-:S02]  /*5a90*/  FFMA R42, R47, R22, R42 ;  /* 0x000000162f2a7223 */ /* 0x000fc4000000002a */
[C---:B------:R-:W-:Y:S02]  /*5aa0*/  FFMA R81, R80.reuse, R19, R16 ;  /* 0x0000001350517223 */ /* 0x040fe40000000010 */
[----:B------:R-:W-:Y:S02]  /*5ab0*/  FFMA R49, R80, R23, R40 ;  /* 0x0000001750317223 */ /* 0x000fe40000000028 */
[C---:B------:R-:W-:Y:S02]  /*5ac0*/  FFMA R82, R48.reuse, R19, R17 ;  /* 0x0000001330527223 */ /* 0x040fe40000000011 */
[----:B------:R-:W-:Y:S01]  /*5ad0*/  FFMA R79, R48, R23, R42 ;  /* 0x00000017304f7223 */ /* 0x000fe2000000002a */
[----:B------:R-:W2:Y:S04]  /*5ae0*/  LDS.128 R16, [R68+0x4e0] ;  /* 0x0004e00044107984 */ /* 0x000ea80000000c00 */
[----:B------:R-:W3:Y:S01]  /*5af0*/  LDS.128 R20, [R68+0x5e0] ;  /* 0x0005e00044147984 */ /* 0x000ee20000000c00 */
[----:B0-----:R-:W-:-:S03]  /*5b00*/  FFMA R43, R37, R24, R43 ;  /* 0x00000018252b7223 */ /* 0x001fc6000000002b */
[----:B------:R-:W-:Y:S01]  /*5b10*/  LDS R42, [R69.X4+0x1ab8] ;  /* 0x001ab800452a7984 */ /* 0x000fe20000004800 */
[----:B------:R-:W-:Y:S02]  /*5b20*/  FFMA R44, R24, R33, R44 ;  /* 0x00000021182c7223 */ /* 0x000fe4000000002c */
[-C--:B------:R-:W-:Y:S02]  /*5b30*/  FFMA R43, R36, R25.reuse, R43 ;  /* 0x00000019242b7223 */ /* 0x080fe4000000002b */
[----:B------:R-:W-:Y:S02]  /*5b40*/  FFMA R44, R34, R25, R44 ;  /* 0x00000019222c7223 */ /* 0x000fe4000000002c */
[-C--:B------:R-:W-:Y:S02]  /*5b50*/  FFMA R43, R51, R26.reuse, R43 ;  /* 0x0000001a332b7223 */ /* 0x080fe4000000002b */
[----:B------:R-:W-:Y:S02]  /*5b60*/  FFMA R44, R47, R26, R44 ;  /* 0x0000001a2f2c7223 */ /* 0x000fe4000000002c */
[----:B-1----:R-:W-:-:S02]  /*5b70*/  FFMA R50, R37, R12, R50 ;  /* 0x0000000c25327223 */ /* 0x002fc40000000032 */
[----:B------:R-:W-:Y:S02]  /*5b80*/  FFMA R75, R12, R33, R75 ;  /* 0x000000210c4b7223 */ /* 0x000fe4000000004b */
[-C--:B------:R-:W-:Y:S02]  /*5b90*/  FFMA R12, R36, R13.reuse, R50 ;  /* 0x0000000d240c7223 */ /* 0x080fe40000000032 */
[----:B------:R-:W-:Y:S02]  /*5ba0*/  FFMA R75, R34, R13, R75 ;  /* 0x0000000d224b7223 */ /* 0x000fe4000000004b */
[-C--:B------:R-:W-:Y:S02]  /*5bb0*/  FFMA R43, R80, R27.reuse, R43 ;  /* 0x0000001b502b7223 */ /* 0x080fe4000000002b */
[----:B------:R-:W-:Y:S02]  /*5bc0*/  FFMA R45, R48, R27, R44 ;  /* 0x0000001b302d7223 */ /* 0x000fe4000000002c */
[----:B------:R-:W0:Y:S01]  /*5bd0*/  LDS.128 R24, [R68+0x6e0] ;  /* 0x0006e00044187984 */ /* 0x000e220000000c00 */
[----:B--2---:R-:W-:-:S03]  /*5be0*/  FFMA R38, R33, R16, R29 ;  /* 0x0000001021267223 */ /* 0x004fc6000000001d */
[----:B------:R-:W-:Y:S01]  /*5bf0*/  LDS R44, [R69.X4+0x1ab0] ;  /* 0x001ab000452c7984 */ /* 0x000fe20000004800 */
[C---:B------:R-:W-:Y:S02]  /*5c00*/  FFMA R13, R37.reuse, R16, R28 ;  /* 0x00000010250d7223 */ /* 0x040fe4000000001c */
[-C--:B---3--:R-:W-:Y:S02]  /*5c10*/  FFMA R16, R37, R20.reuse, R30 ;  /* 0x0000001425107223 */ /* 0x088fe4000000001e */
[----:B------:R-:W-:Y:S02]  /*5c20*/  FFMA R20, R33, R20, R31 ;  /* 0x0000001421147223 */ /* 0x000fe4000000001f */
[----:B------:R-:W1:Y:S01]  /*5c30*/  LDS.128 R28, [R68+0x7e0] ;  /* 0x0007e000441c7984 */ /* 0x000e620000000c00 */
[----:B------:R-:W-:Y:S02]  /*5c40*/  FFMA R39, R46, R39, R78 ;  /* 0x000000272e277223 */ /* 0x000fe4000000004e */
[----:B------:R-:W-:-:S02]  /*5c50*/  FFMA R46, R36, R17, R13 ;  /* 0x00000011242e7223 */ /* 0x000fc4000000000d */
[C---:B------:R-:W-:Y:S02]  /*5c60*/  FFMA R38, R34.reuse, R17, R38 ;  /* 0x0000001122267223 */ /* 0x040fe40000000026 */
[-C--:B------:R-:W-:Y:S02]  /*5c70*/  FFMA R46, R51, R18.reuse, R46 ;  /* 0x00000012332e7223 */ /* 0x080fe4000000002e */
[----:B------:R-:W-:Y:S02]  /*5c80*/  FFMA R50, R47, R18, R38 ;  /* 0x000000122f327223 */ /* 0x000fe40000000026 */
[----:B------:R-:W-:Y:S02]  /*5c90*/  FFMA R18, R34, R21, R20 ;  /* 0x0000001522127223 */ /* 0x000fe40000000014 */
[-C--:B0-----:R-:W-:Y:S02]  /*5ca0*/  FFMA R41, R37, R24.reuse, R41 ;  /* 0x0000001825297223 */ /* 0x081fe40000000029 */
[----:B------:R-:W-:-:S02]  /*5cb0*/  FFMA R35, R33, R24, R35 ;  /* 0x0000001821237223 */ /* 0x000fc40000000023 */
[-C--:B------:R-:W-:Y:S02]  /*5cc0*/  FFMA R24, R36, R25.reuse, R41 ;  /* 0x0000001924187223 */ /* 0x080fe40000000029 */
[----:B------:R-:W-:Y:S01]  /*5cd0*/  FFMA R25, R34, R25, R35 ;  /* 0x0000001922197223 */ /* 0x000fe20000000023 */
[----:B------:R-:W-:Y:S01]  /*5ce0*/  LDS R41, [R69.X4+0x1a48] ;  /* 0x001a480045297984 */ /* 0x000fe20000004800 */
[-C--:B-1----:R-:W-:Y:S02]  /*5cf0*/  FFMA R13, R37, R28.reuse, R32 ;  /* 0x0000001c250d7223 */ /* 0x082fe40000000020 */
[----:B------:R-:W-:Y:S02]  /*5d00*/  FFMA R17, R33, R28, R39 ;  /* 0x0000001c21117223 */ /* 0x000fe40000000027 */
[-C--:B------:R-:W-:Y:S02]  /*5d10*/  FFMA R13, R36, R29.reuse, R13 ;  /* 0x0000001d240d7223 */ /* 0x080fe4000000000d */
[----:B------:R-:W-:-:S02]  /*5d20*/  FFMA R17, R34, R29, R17 ;  /* 0x0000001d22117223 */ /* 0x000fc40000000011 */
[----:B------:R-:W-:Y:S04]  /*5d30*/  LDS R29, [R69.X4+0x1a40] ;  /* 0x001a4000451d7984 */ /* 0x000fe80000004800 */
[----:B------:R-:W0:Y:S01]  /*5d40*/  LDS.128 R32, [R68+0xf0] ;  /* 0x0000f00044207984 */ /* 0x000e220000000c00 */
[----:B------:R-:W-:Y:S02]  /*5d50*/  FFMA R16, R36, R21, R16 ;  /* 0x0000001524107223 */ /* 0x000fe40000000010 */
[C---:B------:R-:W-:Y:S01]  /*5d60*/  FFMA R12, R51.reuse, R14, R12 ;  /* 0x0000000e330c7223 */ /* 0x040fe2000000000c */
[----:B------:R-:W-:Y:S01]  /*5d70*/  LDS.128 R36, [R68+0x1f0] ;  /* 0x0001f00044247984 */ /* 0x000fe20000000c00 */
[-C--:B------:R-:W-:Y:S02]  /*5d80*/  FFMA R16, R51, R22.reuse, R16 ;  /* 0x0000001633107223 */ /* 0x080fe40000000010 */
[----:B------:R-:W-:-:S02]  /*5d90*/  FFMA R18, R47, R22, R18 ;  /* 0x000000162f127223 */ /* 0x000fc40000000012 */
[-C--:B------:R-:W-:Y:S02]  /*5da0*/  FFMA R13, R51, R30.reuse, R13 ;  /* 0x0000001e330d7223 */ /* 0x080fe4000000000d */
[C---:B------:R-:W-:Y:S02]  /*5db0*/  FFMA R17, R47.reuse, R30, R17 ;  /* 0x0000001e2f117223 */ /* 0x040fe40000000011 */
[----:B------:R-:W-:Y:S02]  /*5dc0*/  FFMA R14, R47, R14, R75 ;  /* 0x0000000e2f0e7223 */ /* 0x000fe4000000004b */
[C---:B------:R-:W-:Y:S01]  /*5dd0*/  FFMA R30, R80.reuse, R31, R13 ;  /* 0x0000001f501e7223 */ /* 0x040fe2000000000d */
[----:B------:R-:W1:Y:S01]  /*5de0*/  LDS R75, [R69.X4+0x1b20] ;  /* 0x001b2000454b7984 */ /* 0x000e620000004800 */
[-C--:B------:R-:W-:Y:S02]  /*5df0*/  FFMA R46, R80, R19.reuse, R46 ;  /* 0x00000013502e7223 */ /* 0x080fe4000000002e */
[----:B------:R-:W-:-:S02]  /*5e00*/  FFMA R50, R48, R19, R50 ;  /* 0x0000001330327223 */ /* 0x000fc40000000032 */
[-C--:B------:R-:W-:Y:S02]  /*5e10*/  FFMA R77, R80, R23.reuse, R16 ;  /* 0x00000017504d7223 */ /* 0x080fe40000000010 */
[C---:B------:R-:W-:Y:S02]  /*5e20*/  FFMA R78, R48.reuse, R23, R18 ;  /* 0x00000017304e7223 */ /* 0x040fe40000000012 */
[----:B------:R-:W-:Y:S02]  /*5e30*/  FFMA R31, R48, R31, R17 ;  /* 0x0000001f301f7223 */ /* 0x000fe40000000011 */
[-C--:B------:R-:W-:Y:S01]  /*5e40*/  FFMA R20, R80, R15.reuse, R12 ;  /* 0x0000000f50147223 */ /* 0x080fe2000000000c */
[----:B------:R-:W2:Y:S01]  /*5e50*/  LDS.128 R16, [R68+0x2f0] ;  /* 0x0002f00044107984 */ /* 0x000ea20000000c00 */
[----:B------:R-:W-:-:S03]  /*5e60*/  FFMA R21, R48, R15, R14 ;  /* 0x0000000f30157223 */ /* 0x000fc6000000000e */
[----:B------:R-:W3:Y:S01]  /*5e70*/  LDS.128 R12, [R68+0x3f0] ;  /* 0x0003f000440c7984 */ /* 0x000ee20000000c00 */
[-C--:B------:R-:W-:Y:S02]  /*5e80*/  FFMA R24, R51, R26.reuse, R24 ;  /* 0x0000001a33187223 */ /* 0x080fe40000000018 */
[----:B------:R-:W-:Y:S01]  /*5e90*/  FFMA R25, R47, R26, R25 ;  /* 0x0000001a2f197223 */ /* 0x000fe20000000019 */
[----:B------:R-:W4:Y:S03]  /*5ea0*/  LDS R51, [R69.X4+0x1b28] ;  /* 0x001b280045337984 */ /* 0x000f260000004800 */
[----:B------:R-:W-:Y:S02]  /*5eb0*/  FFMA R40, R48, R27, R25 ;  /* 0x0000001b30287223 */ /* 0x000fe40000000019 */
[C---:B0-----:R-:W-:Y:S01]  /*5ec0*/  FFMA R49, R32.reuse, R29, R49 ;  /* 0x0000001d20317223 */ /* 0x041fe20000000031 */
[----:B------:R-:W0:Y:S01]  /*5ed0*/  LDS R48, [R69.X4+0x1b90] ;  /* 0x001b900045307984 */ /* 0x000e220000004800 */
[----:B------:R-:W-:-:S03]  /*5ee0*/  FFMA R79, R32, R41, R79 ;  /* 0x00000029204f7223 */ /* 0x000fc6000000004f */
[----:B------:R-:W5:Y:S01]  /*5ef0*/  LDS R32, [R69.X4+0x1b98] ;  /* 0x001b980045207984 */ /* 0x000f620000004800 */
[-C--:B------:R-:W-:Y:S02]  /*5f00*/  FFMA R49, R44, R33.reuse, R49 ;  /* 0x000000212c317223 */ /* 0x080fe40000000031 */
[----:B------:R-:W-:Y:S02]  /*5f10*/  FFMA R79, R42, R33, R79 ;  /* 0x000000212a4f7223 */ /* 0x000fe4000000004f */
[----:B------:R-:W-:Y:S02]  /*5f20*/  FFMA R28, R80, R27, R24 ;  /* 0x0000001b501c7223 */ /* 0x000fe40000000018 */
[----:B------:R-:W5:Y:S01]  /*5f30*/  LDS.128 R24, [R68+0x4f0] ;  /* 0x0004f00044187984 */ /* 0x000f620000000c00 */
[----:B-1----:R-:W-:Y:S02]  /*5f40*/  FFMA R49, R75, R34, R49 ;  /* 0x000000224b317223 */ /* 0x002fe40000000031 */
[----:B--2---:R-:W-:-:S02]  /*5f50*/  FFMA R43, R29, R16, R43 ;  /* 0x000000101d2b7223 */ /* 0x004fc4000000002b */
[-C--:B------:R-:W-:Y:S02]  /*5f60*/  FFMA R45, R16, R41.reuse, R45 ;  /* 0x00000029102d7223 */ /* 0x080fe4000000002d */
[----:B---3--:R-:W-:Y:S02]  /*5f70*/  FFMA R16, R29, R12, R20 ;  /* 0x0000000c1d107223 */ /* 0x008fe40000000014 */
[----:B------:R-:W-:Y:S02]  /*5f80*/  FFMA R12, R12, R41, R21 ;  /* 0x000000290c0c7223 */ /* 0x000fe40000000015 */
[C---:B------:R-:W-:Y:S01]  /*5f90*/  FFMA R16, R44.reuse, R13, R16 ;  /* 0x0000000d2c107223 */ /* 0x040fe20000000010 */
[----:B------:R-:W1:Y:S01]  /*5fa0*/  LDS.128 R20, [R68+0x5f0] ;  /* 0x0005f00044147984 */ /* 0x000e620000000c00 */
[-C--:B------:R-:W-:Y:S02]  /*5fb0*/  FFMA R43, R44, R17.reuse, R43 ;  /* 0x000000112c2b7223 */ /* 0x080fe4000000002b */
[----:B------:R-:W-:-:S02]  /*5fc0*/  FFMA R45, R42, R17, R45 ;  /* 0x000000112a2d7223 */ /* 0x000fc4000000002d */
[----:B------:R-:W-:Y:S02]  /*5fd0*/  FFMA R12, R42, R13, R12 ;  /* 0x0000000d2a0c7223 */ /* 0x000fe4000000000c */
[C---:B------:R-:W-:Y:S02]  /*5fe0*/  FFMA R16, R75.reuse, R14, R16 ;  /* 0x0000000e4b107223 */ /* 0x040fe40000000010 */
[-C--:B------:R-:W-:Y:S02]  /*5ff0*/  FFMA R43, R75, R18.reuse, R43 ;  /* 0x000000124b2b7223 */ /* 0x080fe4000000002b */
[C---:B----4-:R-:W-:Y:S02]  /*6000*/  FFMA R45, R51.reuse, R18, R45 ;  /* 0x00000012332d7223 */ /* 0x050fe4000000002d */
[----:B------:R-:W-:Y:S02]  /*6010*/  FFMA R12, R51, R14, R12 ;  /* 0x0000000e330c7223 */ /* 0x000fe4000000000c */
[----:B0-----:R-:W-:-:S02]  /*6020*/  FFMA R33, R48, R35, R49 ;  /* 0x0000002330217223 */ /* 0x001fc40000000031 */
[-C--:B------:R-:W-:Y:S02]  /*6030*/  FFMA R43, R48, R19.reuse, R43 ;  /* 0x00000013302b7223 */ /* 0x080fe4000000002b */
[----:B-----5:R-:W-:Y:S02]  /*6040*/  FFMA R45, R32, R19, R45 ;  /* 0x00000013202d7223 */ /* 0x020fe4000000002d */
[-C--:B------:R-:W-:Y:S02]  /*6050*/  FFMA R47, R48, R15.reuse, R16 ;  /* 0x0000000f302f7223 */ /* 0x080fe40000000010 */
[----:B------:R-:W-:Y:S01]  /*6060*/  FFMA R49, R32, R15, R12 ;  /* 0x0000000f20317223 */ /* 0x000fe2000000000c */
[----:B------:R-:W0:Y:S04]  /*6070*/  LDS.128 R16, [R68+0x7f0] ;  /* 0x0007f00044107984 */ /* 0x000e280000000c00 */
[----:B------:R-:W2:Y:S01]  /*6080*/  LDS.128 R12, [R68+0x6f0] ;  /* 0x0006f000440c7984 */ /* 0x000ea20000000c00 */
[----:B------:R-:W-:Y:S01]  /*6090*/  IADD3 R67, R67, 0x1, RZ ;  /* 0x0000000143437810 */ /* 0x000fe20007ffe0ff */
[----:B------:R-:W-:-:S03]  /*60a0*/  FFMA R81, R29, R36, R81 ;  /* 0x000000241d517223 */ /* 0x000fc60000000051 */
[----:B------:R-:W-:Y:S01]  /*60b0*/  ISETP.NE.AND P1, PT, R67, 0x10, PT ;  /* 0x000000104300780c */ /* 0x000fe20003f25270 */
[-C--:B------:R-:W-:Y:S02]  /*60c0*/  FFMA R50, R41, R24.reuse, R50 ;  /* 0x0000001829327223 */ /* 0x080fe40000000032 */
[----:B------:R-:W-:Y:S02]  /*60d0*/  FFMA R82, R36, R41, R82 ;  /* 0x0000002924527223 */ /* 0x000fe40000000052 */
[C---:B------:R-:W-:Y:S02]  /*60e0*/  FFMA R46, R29.reuse, R24, R46 ;  /* 0x000000181d2e7223 */ /* 0x040fe4000000002e */
[-C--:B-1----:R-:W-:Y:S02]  /*60f0*/  FFMA R77, R29, R20.reuse, R77 ;  /* 0x000000141d4d7223 */ /* 0x082fe4000000004d */
[----:B------:R-:W-:Y:S02]  /*6100*/  FFMA R78, R41, R20, R78 ;  /* 0x00000014294e7223 */ /* 0x000fe4000000004e */
[----:B------:R-:W-:-:S02]  /*6110*/  FFMA R81, R44, R37, R81 ;  /* 0x000000252c517223 */ /* 0x000fc40000000051 */
[C---:B------:R-:W-:Y:S02]  /*6120*/  FFMA R50, R42.reuse, R25, R50 ;  /* 0x000000192a327223 */ /* 0x040fe40000000032 */
[----:B------:R-:W-:Y:S02]  /*6130*/  FFMA R82, R42, R37, R82 ;  /* 0x000000252a527223 */ /* 0x000fe40000000052 */
[C---:B------:R-:W-:Y:S02]  /*6140*/  FFMA R46, R44.reuse, R25, R46 ;  /* 0x000000192c2e7223 */ /* 0x040fe4000000002e */
[-C--:B------:R-:W-:Y:S02]  /*6150*/  FFMA R77, R44, R21.reuse, R77 ;  /* 0x000000152c4d7223 */ /* 0x080fe4000000004d */
[----:B------:R-:W-:Y:S02]  /*6160*/  FFMA R78, R42, R21, R78 ;  /* 0x000000152a4e7223 */ /* 0x000fe4000000004e */
[----:B------:R-:W-:-:S02]  /*6170*/  FFMA R79, R51, R34, R79 ;  /* 0x00000022334f7223 */ /* 0x000fc4000000004f */
[-C--:B0-----:R-:W-:Y:S02]  /*6180*/  FFMA R30, R29, R16.reuse, R30 ;  /* 0x000000101d1e7223 */ /* 0x081fe4000000001e */
[----:B------:R-:W-:Y:S02]  /*6190*/  FFMA R31, R41, R16, R31 ;  /* 0x00000010291f7223 */ /* 0x000fe4000000001f */
[-C--:B--2---:R-:W-:Y:S02]  /*61a0*/  FFMA R28, R29, R12.reuse, R28 ;  /* 0x0000000c1d1c7223 */ /* 0x084fe4000000001c */
[----:B------:R-:W-:Y:S02]  /*61b0*/  FFMA R40, R41, R12, R40 ;  /* 0x0000000c29287223 */ /* 0x000fe40000000028 */
[C---:B------:R-:W-:Y:S02]  /*61c0*/  FFMA R30, R44.reuse, R17, R30 ;  /* 0x000000112c1e7223 */ /* 0x040fe4000000001e */
[----:B------:R-:W-:-:S02]  /*61d0*/  FFMA R28, R44, R13, R28 ;  /* 0x0000000d2c1c7223 */ /* 0x000fc4000000001c */
[C---:B------:R-:W-:Y:S02]  /*61e0*/  FFMA R40, R42.reuse, R13, R40 ;  /* 0x0000000d2a287223 */ /* 0x040fe40000000028 */
[----:B------:R-:W-:Y:S02]  /*61f0*/  FFMA R31, R42, R17, R31 ;  /* 0x000000112a1f7223 */ /* 0x000fe4000000001f */
[----:B------:R-:W-:Y:S02]  /*6200*/  FFMA R81, R75, R38, R81 ;  /* 0x000000264b517223 */ /* 0x000fe40000000051 */
[----:B------:R-:W-:Y:S02]  /*6210*/  FFMA R50, R51, R26, R50 ;  /* 0x0000001a33327223 */ /* 0x000fe40000000032 */
[----:B------:R-:W-:Y:S02]  /*6220*/  FFMA R30, R75, R18, R30 ;  /* 0x000000124b1e7223 */ /* 0x000fe4000000001e */
[----:B------:R-:W-:-:S02]  /*6230*/  FFMA R82, R51, R38, R82 ;  /* 0x0000002633527223 */ /* 0x000fc40000000052 */
[C---:B------:R-:W-:Y:S02]  /*6240*/  FFMA R46, R75.reuse, R26, R46 ;  /* 0x0000001a4b2e7223 */ /* 0x040fe4000000002e */
[-C--:B------:R-:W-:Y:S02]  /*6250*/  FFMA R77, R75, R22.reuse, R77 ;  /* 0x000000164b4d7223 */ /* 0x080fe4000000004d */
[----:B------:R-:W-:Y:S02]  /*6260*/  FFMA R78, R51, R22, R78 ;  /* 0x00000016334e7223 */ /* 0x000fe4000000004e */
[-C--:B------:R-:W-:Y:S02]  /*6270*/  FFMA R28, R75, R14.reuse, R28 ;  /* 0x0000000e4b1c7223 */ /* 0x080fe4000000001c */
[C---:B------:R-:W-:Y:S02]  /*6280*/  FFMA R40, R51.reuse, R14, R40 ;  /* 0x0000000e33287223 */ /* 0x040fe40000000028 */
[----:B------:R-:W-:-:S02]  /*6290*/  FFMA R18, R51, R18, R31 ;  /* 0x0000001233127223 */ /* 0x000fc4000000001f */
[----:B------:R-:W-:Y:S02]  /*62a0*/  FFMA R35, R32, R35, R79 ;  /* 0x0000002320237223 */ /* 0x000fe4000000004f */
[----:B------:R-:W-:Y:S02]  /*62b0*/  FFMA R37, R48, R39, R81 ;  /* 0x0000002730257223 */ /* 0x000fe40000000051 */
[C---:B------:R-:W-:Y:S02]  /*62c0*/  FFMA R83, R32.reuse, R27, R50 ;  /* 0x0000001b20537223 */ /* 0x040fe40000000032 */
[----:B------:R-:W-:Y:S02]  /*62d0*/  FFMA R39, R32, R39, R82 ;  /* 0x0000002720277223 */ /* 0x000fe40000000052 */
[C---:B------:R-:W-:Y:S02]  /*62e0*/  FFMA R81, R48.reuse, R27, R46 ;  /* 0x0000001b30517223 */ /* 0x040fe4000000002e */
[----:B------:R-:W-:-:S02]  /*62f0*/  FFMA R77, R48, R23, R77 ;  /* 0x00000017304d7223 */ /* 0x000fc4000000004d */
[----:B------:R-:W-:Y:S02]  /*6300*/  FFMA R79, R32, R23, R78 ;  /* 0x00000017204f7223 */ /* 0x000fe4000000004e */
[-C--:B------:R-:W-:Y:S02]  /*6310*/  FFMA R16, R48, R15.reuse, R28 ;  /* 0x0000000f30107223 */ /* 0x080fe4000000001c */
[----:B------:R-:W-:Y:S02]  /*6320*/  FFMA R50, R32, R15, R40 ;  /* 0x0000000f20327223 */ /* 0x000fe40000000028 */
[-C--:B------:R-:W-:Y:S02]  /*6330*/  FFMA R13, R48, R19.reuse, R30 ;  /* 0x00000013300d7223 */ /* 0x080fe4000000001e */
[----:B------:R-:W-:Y:S01]  /*6340*/  FFMA R18, R32, R19, R18 ;  /* 0x0000001320127223 */ /* 0x000fe20000000012 */
[----:B------:R-:W-:Y:S01]  /*6350*/  @!P1 CALL.REL.NOINC `(.L_x_0) ;  /* 0x0000001000009944 */ /* 0x000fe20003c00000 */
[----:B------:R-:W-:Y:S05]  /*6360*/  BRA `(.L_x_1) ;  /* 0xffffa53000007947 */ /* 0x000fea000383ffff */
.L_x_0:
[----:B------:R-:W0:Y:S01]  /*6370*/  S2R R3, SR_TID.X ;  /* 0x0000000000037919 */ /* 0x000e220000002100 */
[----:B------:R-:W-:Y:S01]  /*6380*/  HFMA2.MMA R2, -RZ, RZ, 0, 0 ;  /* 0x00000000ff027435 */ /* 0x000fe200000001ff */
[----:B------:R-:W-:-:S02]  /*6390*/  MOV R4, RZ ;  /* 0x000000ff00047202 */ /* 0x000fc40000000f00 */
[----:B------:R-:W1:Y:S07]  /*63a0*/  S2R R5, SR_CTAID.X ;  /* 0x0000000000057919 */ /* 0x000e6e0000002500 */
[----:B0-----:R-:W-:-:S04]  /*63b0*/  IMAD.HI R0, R3, -0x6db6db6d, R2 ;  /* 0x9249249303007827 */ /* 0x001fc800078e0202 */
[----:B-1----:R-:W-:Y:S01]  /*63c0*/  IMAD.HI R2, R5, -0x6db6db6d, R4 ;  /* 0x9249249305027827 */ /* 0x002fe200078e0204 */
[----:B------:R-:W-:Y:S02]  /*63d0*/  SHF.R.U32.HI R7, RZ, 0x1f, R0 ;  /* 0x0000001fff077819 */ /* 0x000fe40000011600 */
[----:B------:R-:W-:Y:S02]  /*63e0*/  LOP3.LUT R4, R3, 0x1, RZ, 0xc0, !PT ;  /* 0x0000000103047812 */ /* 0x000fe400078ec0ff */
[----:B------:R-:W-:Y:S02]  /*63f0*/  SHF.R.U32.HI R9, RZ, 0x1f, R2 ;  /* 0x0000001fff097819 */ /* 0x000fe40000011602 */
[----:B------:R-:W-:Y:S02]  /*6400*/  LEA.HI.SX32 R7, R0, R7, 0x1d ;  /* 0x0000000700077211 */ /* 0x000fe400078feaff */
[----:B------:R-:W-:-:S03]  /*6410*/  LEA.HI.SX32 R9, R2, R9, 0x1e ;  /* 0x0000000902097211 */ /* 0x000fc600078ff2ff */
[C---:B------:R-:W-:Y:S02]  /*6420*/  IMAD R0, R7.reuse, 0x620, R4 ;  /* 0x0000062007007824 */ /* 0x040fe400078e0204 */
[----:B------:R-:W-:Y:S02]  /*6430*/  IMAD R2, R7, -0xe, R3 ;  /* 0xfffffff207027824 */ /* 0x000fe400078e0203 */
[C---:B------:R-:W-:Y:S02]  /*6440*/  IMAD R5, R9.reuse, -0x7, R5 ;  /* 0xfffffff909057824 */ /* 0x040fe400078e0205 */
[----:B------:R-:W-:Y:S01]  /*6450*/  IMAD R0, R9, 0x3100, R0 ;  /* 0x0000310009007824 */ /* 0x000fe200078e0200 */
[----:B------:R-:W-:-:S04]  /*6460*/  SHF.R.S32.HI R9, RZ, 0x1, R2 ;  /* 0x00000001ff097819 */ /* 0x000fc80000011402 */
[----:B------:R-:W-:-:S05]  /*6470*/  LEA R0, R5, R0, 0x1 ;  /* 0x0000000005007211 */ /* 0x000fca00078e08ff */
[----:B------:R-:W-:-:S04]  /*6480*/  IMAD R9, R9, 0x1c, R0 ;  /* 0x0000001c09097824 */ /* 0x000fc800078e0200 */
[----:B------:R-:W-:-:S05]  /*6490*/  IMAD.WIDE R8, R9, R8, c[0x0][0x170] ;  /* 0x00005c0009087625 */ /* 0x000fca00078e0208 */
[----:B------:R-:W-:Y:S04]  /*64a0*/  STG.E [R8.64], R33 ;  /* 0x0000002108007986 */ /* 0x000fe8000c101904 */
[----:B------:R-:W-:Y:S04]  /*64b0*/  STG.E [R8.64+0x38], R35 ;  /* 0x0000382308007986 */ /* 0x000fe8000c101904 */
        /* <DEDUP_REMOVED lines=13> */
[----:B------:R-:W-:Y:S01]  /*6590*/  STG.E [R8.64+0x15a8], R18 ;  /* 0x0015a81208007986 */ /* 0x000fe2000c101904 */
[----:B------:R-:W-:Y:S05]  /*65a0*/  EXIT ;  /* 0x000000000000794d */ /* 0x000fea0003800000 */
.L_x_2:
[----:B------:R-:W-:-:S00]  /*65b0*/  BRA `(.L_x_2) ;  /* 0xfffffff000007947 */ /* 0x000fc0000383ffff */
[----:B------:R-:W-:-:S00]  /*65c0*/  NOP ;  /* 0x0000000000007918 */ /* 0x000fc00000000000 */
        /* <DEDUP_REMOVED lines=11> */
.L_x_3:


//--------------------- .nv.shared.candidate5     --------------------------
	.section	.nv.shared.candidate5,"aw",@nobits
	.align	4
.nv.shared.candidate5:
	.zero		23552
